//
// Generated by NVIDIA NVVM Compiler
//
// Compiler Build ID: CL-36424714
// Cuda compilation tools, release 13.0, V13.0.88
// Based on NVVM 20.0.0
//

.version 9.0
.target sm_100
.address_size 64

	// .globl	_Z9rand_initjP17curandStateXORWOW
.extern .func  (.param .b32 func_retval0) vprintf
(
	.param .b64 vprintf_param_0,
	.param .b64 vprintf_param_1
)
;
.extern .func free
(
	.param .b64 free_param_0
)
;
.extern .func  (.param .b64 func_retval0) malloc
(
	.param .b64 malloc_param_0
)
;
.extern .func __assertfail
(
	.param .b64 __assertfail_param_0,
	.param .b64 __assertfail_param_1,
	.param .b32 __assertfail_param_2,
	.param .b64 __assertfail_param_3,
	.param .b64 __assertfail_param_4
)
;
.func  (.param .b64 func_retval0) __internal_accurate_pow
(
	.param .b64 __internal_accurate_pow_param_0,
	.param .b64 __internal_accurate_pow_param_1
)
;
.global .align 4 .b8 precalc_xorwow_matrix[102400];
.global .align 4 .b8 precalc_xorwow_offset_matrix[102400];
.global .align 4 .b8 mrg32k3aM1[2304];
.global .align 4 .b8 mrg32k3aM2[2304];
.global .align 4 .b8 mrg32k3aM1SubSeq[2016];
.global .align 4 .b8 mrg32k3aM2SubSeq[2016];
.global .align 4 .b8 mrg32k3aM1Seq[2304];
.global .align 4 .b8 mrg32k3aM2Seq[2304];
.const .align 8 .b8 __cr_lgamma_table[72];
.global .align 1 .b8 __unnamed_1[97] = {118, 111, 105, 100, 32, 97, 110, 116, 40, 99, 117, 114, 97, 110, 100, 83, 116, 97, 116, 101, 88, 79, 82, 87, 79, 87, 32, 42, 44, 32, 102, 108, 111, 97, 116, 32, 42, 44, 32, 105, 110, 116, 32, 42, 44, 32, 105, 110, 116, 44, 32, 105, 110, 116, 44, 32, 105, 110, 116, 44, 32, 105, 110, 116, 44, 32, 105, 110, 116, 32, 42, 44, 32, 105, 110, 116, 32, 42, 44, 32, 105, 110, 116, 32, 42, 44, 32, 105, 110, 116, 44, 32, 105, 110, 116, 41};
.global .align 1 .b8 $str[23] = {72, 101, 108, 108, 111, 32, 87, 111, 114, 108, 100, 32, 102, 114, 111, 109, 32, 71, 80, 85, 33, 10};
.global .align 1 .b8 $str$1[2] = {10};
.global .align 1 .b8 $str$2[6] = {37, 46, 50, 102, 32};
.global .align 1 .b8 $str$3[26] = {116, 97, 114, 103, 101, 116, 32, 62, 61, 32, 48, 32, 38, 38, 32, 116, 97, 114, 103, 101, 116, 32, 60, 32, 78};
.global .align 1 .b8 $str$4[27] = {47, 116, 109, 112, 47, 115, 97, 115, 115, 95, 99, 117, 95, 95, 119, 104, 53, 119, 101, 56, 48, 47, 107, 46, 99, 117};

.visible .entry _Z9rand_initjP17curandStateXORWOW(
	.param .u32 _Z9rand_initjP17curandStateXORWOW_param_0,
	.param .u64 .ptr .align 1 _Z9rand_initjP17curandStateXORWOW_param_1
)
{
	.reg .pred 	%p<24>;
	.reg .b32 	%r<406>;
	.reg .b64 	%rd<18>;

	ld.param.u32 	%r182, [_Z9rand_initjP17curandStateXORWOW_param_0];
	ld.param.u64 	%rd8, [_Z9rand_initjP17curandStateXORWOW_param_1];
	cvta.to.global.u64 	%rd9, %rd8;
	mov.u32 	%r183, %ctaid.x;
	cvt.u64.u32 	%rd17, %r183;
	mul.wide.u32 	%rd10, %r183, 48;
	add.s64 	%rd2, %rd9, %rd10;
	xor.b32  	%r184, %r182, -1429050551;
	mul.lo.s32 	%r185, %r184, 1099087573;
	add.s32 	%r186, %r185, -638133224;
	add.s32 	%r187, %r185, 123456789;
	st.global.v2.u32 	[%rd2], {%r186, %r187};
	xor.b32  	%r188, %r185, 362436069;
	mov.b32 	%r189, -123459836;
	st.global.v2.u32 	[%rd2+8], {%r188, %r189};
	add.s32 	%r190, %r185, 5783321;
	mov.b32 	%r191, -589760388;
	st.global.v2.u32 	[%rd2+16], {%r191, %r190};
	setp.eq.s32 	%p1, %r183, 0;
	@%p1 bra 	$L__BB0_42;
	mov.b32 	%r312, 0;
	mov.u64 	%rd12, precalc_xorwow_matrix;
$L__BB0_2:
	and.b64  	%rd4, %rd17, 3;
	setp.eq.s64 	%p2, %rd4, 0;
	@%p2 bra 	$L__BB0_41;
	mul.wide.u32 	%rd11, %r312, 3200;
	add.s64 	%rd5, %rd12, %rd11;
	cvt.u32.u64 	%r2, %rd4;
	mov.b32 	%r313, 0;
$L__BB0_4:
	mov.b32 	%r326, 0;
	mov.u32 	%r327, %r326;
	mov.u32 	%r328, %r326;
	mov.u32 	%r329, %r326;
	mov.u32 	%r330, %r326;
	mov.u32 	%r319, %r326;
$L__BB0_5:
	mul.wide.u32 	%rd13, %r319, 4;
	add.s64 	%rd14, %rd2, %rd13;
	ld.global.u32 	%r10, [%rd14+4];
	shl.b32 	%r11, %r319, 5;
	mov.b32 	%r325, 0;
$L__BB0_6:
	.pragma "nounroll";
	shr.u32 	%r196, %r10, %r325;
	and.b32  	%r197, %r196, 1;
	setp.eq.b32 	%p3, %r197, 1;
	not.pred 	%p4, %p3;
	add.s32 	%r198, %r11, %r325;
	mul.lo.s32 	%r199, %r198, 5;
	mul.wide.u32 	%rd15, %r199, 4;
	add.s64 	%rd6, %rd5, %rd15;
	@%p4 bra 	$L__BB0_8;
	ld.global.u32 	%r200, [%rd6];
	xor.b32  	%r330, %r330, %r200;
	ld.global.u32 	%r201, [%rd6+4];
	xor.b32  	%r329, %r329, %r201;
	ld.global.u32 	%r202, [%rd6+8];
	xor.b32  	%r328, %r328, %r202;
	ld.global.u32 	%r203, [%rd6+12];
	xor.b32  	%r327, %r327, %r203;
	ld.global.u32 	%r204, [%rd6+16];
	xor.b32  	%r326, %r326, %r204;
$L__BB0_8:
	and.b32  	%r206, %r196, 2;
	setp.eq.s32 	%p5, %r206, 0;
	@%p5 bra 	$L__BB0_10;
	ld.global.u32 	%r207, [%rd6+20];
	xor.b32  	%r330, %r330, %r207;
	ld.global.u32 	%r208, [%rd6+24];
	xor.b32  	%r329, %r329, %r208;
	ld.global.u32 	%r209, [%rd6+28];
	xor.b32  	%r328, %r328, %r209;
	ld.global.u32 	%r210, [%rd6+32];
	xor.b32  	%r327, %r327, %r210;
	ld.global.u32 	%r211, [%rd6+36];
	xor.b32  	%r326, %r326, %r211;
$L__BB0_10:
	and.b32  	%r213, %r196, 4;
	setp.eq.s32 	%p6, %r213, 0;
	@%p6 bra 	$L__BB0_12;
	ld.global.u32 	%r214, [%rd6+40];
	xor.b32  	%r330, %r330, %r214;
	ld.global.u32 	%r215, [%rd6+44];
	xor.b32  	%r329, %r329, %r215;
	ld.global.u32 	%r216, [%rd6+48];
	xor.b32  	%r328, %r328, %r216;
	ld.global.u32 	%r217, [%rd6+52];
	xor.b32  	%r327, %r327, %r217;
	ld.global.u32 	%r218, [%rd6+56];
	xor.b32  	%r326, %r326, %r218;
$L__BB0_12:
	and.b32  	%r220, %r196, 8;
	setp.eq.s32 	%p7, %r220, 0;
	@%p7 bra 	$L__BB0_14;
	ld.global.u32 	%r221, [%rd6+60];
	xor.b32  	%r330, %r330, %r221;
	ld.global.u32 	%r222, [%rd6+64];
	xor.b32  	%r329, %r329, %r222;
	ld.global.u32 	%r223, [%rd6+68];
	xor.b32  	%r328, %r328, %r223;
	ld.global.u32 	%r224, [%rd6+72];
	xor.b32  	%r327, %r327, %r224;
	ld.global.u32 	%r225, [%rd6+76];
	xor.b32  	%r326, %r326, %r225;
$L__BB0_14:
	and.b32  	%r227, %r196, 16;
	setp.eq.s32 	%p8, %r227, 0;
	@%p8 bra 	$L__BB0_16;
	ld.global.u32 	%r228, [%rd6+80];
	xor.b32  	%r330, %r330, %r228;
	ld.global.u32 	%r229, [%rd6+84];
	xor.b32  	%r329, %r329, %r229;
	ld.global.u32 	%r230, [%rd6+88];
	xor.b32  	%r328, %r328, %r230;
	ld.global.u32 	%r231, [%rd6+92];
	xor.b32  	%r327, %r327, %r231;
	ld.global.u32 	%r232, [%rd6+96];
	xor.b32  	%r326, %r326, %r232;
$L__BB0_16:
	and.b32  	%r234, %r196, 32;
	setp.eq.s32 	%p9, %r234, 0;
	@%p9 bra 	$L__BB0_18;
	ld.global.u32 	%r235, [%rd6+100];
	xor.b32  	%r330, %r330, %r235;
	ld.global.u32 	%r236, [%rd6+104];
	xor.b32  	%r329, %r329, %r236;
	ld.global.u32 	%r237, [%rd6+108];
	xor.b32  	%r328, %r328, %r237;
	ld.global.u32 	%r238, [%rd6+112];
	xor.b32  	%r327, %r327, %r238;
	ld.global.u32 	%r239, [%rd6+116];
	xor.b32  	%r326, %r326, %r239;
$L__BB0_18:
	and.b32  	%r241, %r196, 64;
	setp.eq.s32 	%p10, %r241, 0;
	@%p10 bra 	$L__BB0_20;
	ld.global.u32 	%r242, [%rd6+120];
	xor.b32  	%r330, %r330, %r242;
	ld.global.u32 	%r243, [%rd6+124];
	xor.b32  	%r329, %r329, %r243;
	ld.global.u32 	%r244, [%rd6+128];
	xor.b32  	%r328, %r328, %r244;
	ld.global.u32 	%r245, [%rd6+132];
	xor.b32  	%r327, %r327, %r245;
	ld.global.u32 	%r246, [%rd6+136];
	xor.b32  	%r326, %r326, %r246;
$L__BB0_20:
	and.b32  	%r248, %r196, 128;
	setp.eq.s32 	%p11, %r248, 0;
	@%p11 bra 	$L__BB0_22;
	ld.global.u32 	%r249, [%rd6+140];
	xor.b32  	%r330, %r330, %r249;
	ld.global.u32 	%r250, [%rd6+144];
	xor.b32  	%r329, %r329, %r250;
	ld.global.u32 	%r251, [%rd6+148];
	xor.b32  	%r328, %r328, %r251;
	ld.global.u32 	%r252, [%rd6+152];
	xor.b32  	%r327, %r327, %r252;
	ld.global.u32 	%r253, [%rd6+156];
	xor.b32  	%r326, %r326, %r253;
$L__BB0_22:
	and.b32  	%r255, %r196, 256;
	setp.eq.s32 	%p12, %r255, 0;
	@%p12 bra 	$L__BB0_24;
	ld.global.u32 	%r256, [%rd6+160];
	xor.b32  	%r330, %r330, %r256;
	ld.global.u32 	%r257, [%rd6+164];
	xor.b32  	%r329, %r329, %r257;
	ld.global.u32 	%r258, [%rd6+168];
	xor.b32  	%r328, %r328, %r258;
	ld.global.u32 	%r259, [%rd6+172];
	xor.b32  	%r327, %r327, %r259;
	ld.global.u32 	%r260, [%rd6+176];
	xor.b32  	%r326, %r326, %r260;
$L__BB0_24:
	and.b32  	%r262, %r196, 512;
	setp.eq.s32 	%p13, %r262, 0;
	@%p13 bra 	$L__BB0_26;
	ld.global.u32 	%r263, [%rd6+180];
	xor.b32  	%r330, %r330, %r263;
	ld.global.u32 	%r264, [%rd6+184];
	xor.b32  	%r329, %r329, %r264;
	ld.global.u32 	%r265, [%rd6+188];
	xor.b32  	%r328, %r328, %r265;
	ld.global.u32 	%r266, [%rd6+192];
	xor.b32  	%r327, %r327, %r266;
	ld.global.u32 	%r267, [%rd6+196];
	xor.b32  	%r326, %r326, %r267;
$L__BB0_26:
	and.b32  	%r269, %r196, 1024;
	setp.eq.s32 	%p14, %r269, 0;
	@%p14 bra 	$L__BB0_28;
	ld.global.u32 	%r270, [%rd6+200];
	xor.b32  	%r330, %r330, %r270;
	ld.global.u32 	%r271, [%rd6+204];
	xor.b32  	%r329, %r329, %r271;
	ld.global.u32 	%r272, [%rd6+208];
	xor.b32  	%r328, %r328, %r272;
	ld.global.u32 	%r273, [%rd6+212];
	xor.b32  	%r327, %r327, %r273;
	ld.global.u32 	%r274, [%rd6+216];
	xor.b32  	%r326, %r326, %r274;
$L__BB0_28:
	and.b32  	%r276, %r196, 2048;
	setp.eq.s32 	%p15, %r276, 0;
	@%p15 bra 	$L__BB0_30;
	ld.global.u32 	%r277, [%rd6+220];
	xor.b32  	%r330, %r330, %r277;
	ld.global.u32 	%r278, [%rd6+224];
	xor.b32  	%r329, %r329, %r278;
	ld.global.u32 	%r279, [%rd6+228];
	xor.b32  	%r328, %r328, %r279;
	ld.global.u32 	%r280, [%rd6+232];
	xor.b32  	%r327, %r327, %r280;
	ld.global.u32 	%r281, [%rd6+236];
	xor.b32  	%r326, %r326, %r281;
$L__BB0_30:
	and.b32  	%r283, %r196, 4096;
	setp.eq.s32 	%p16, %r283, 0;
	@%p16 bra 	$L__BB0_32;
	ld.global.u32 	%r284, [%rd6+240];
	xor.b32  	%r330, %r330, %r284;
	ld.global.u32 	%r285, [%rd6+244];
	xor.b32  	%r329, %r329, %r285;
	ld.global.u32 	%r286, [%rd6+248];
	xor.b32  	%r328, %r328, %r286;
	ld.global.u32 	%r287, [%rd6+252];
	xor.b32  	%r327, %r327, %r287;
	ld.global.u32 	%r288, [%rd6+256];
	xor.b32  	%r326, %r326, %r288;
$L__BB0_32:
	and.b32  	%r290, %r196, 8192;
	setp.eq.s32 	%p17, %r290, 0;
	@%p17 bra 	$L__BB0_34;
	ld.global.u32 	%r291, [%rd6+260];
	xor.b32  	%r330, %r330, %r291;
	ld.global.u32 	%r292, [%rd6+264];
	xor.b32  	%r329, %r329, %r292;
	ld.global.u32 	%r293, [%rd6+268];
	xor.b32  	%r328, %r328, %r293;
	ld.global.u32 	%r294, [%rd6+272];
	xor.b32  	%r327, %r327, %r294;
	ld.global.u32 	%r295, [%rd6+276];
	xor.b32  	%r326, %r326, %r295;
$L__BB0_34:
	and.b32  	%r297, %r196, 16384;
	setp.eq.s32 	%p18, %r297, 0;
	@%p18 bra 	$L__BB0_36;
	ld.global.u32 	%r298, [%rd6+280];
	xor.b32  	%r330, %r330, %r298;
	ld.global.u32 	%r299, [%rd6+284];
	xor.b32  	%r329, %r329, %r299;
	ld.global.u32 	%r300, [%rd6+288];
	xor.b32  	%r328, %r328, %r300;
	ld.global.u32 	%r301, [%rd6+292];
	xor.b32  	%r327, %r327, %r301;
	ld.global.u32 	%r302, [%rd6+296];
	xor.b32  	%r326, %r326, %r302;
$L__BB0_36:
	and.b32  	%r304, %r196, 32768;
	setp.eq.s32 	%p19, %r304, 0;
	@%p19 bra 	$L__BB0_38;
	ld.global.u32 	%r305, [%rd6+300];
	xor.b32  	%r330, %r330, %r305;
	ld.global.u32 	%r306, [%rd6+304];
	xor.b32  	%r329, %r329, %r306;
	ld.global.u32 	%r307, [%rd6+308];
	xor.b32  	%r328, %r328, %r307;
	ld.global.u32 	%r308, [%rd6+312];
	xor.b32  	%r327, %r327, %r308;
	ld.global.u32 	%r309, [%rd6+316];
	xor.b32  	%r326, %r326, %r309;
$L__BB0_38:
	add.s32 	%r325, %r325, 16;
	setp.ne.s32 	%p20, %r325, 32;
	@%p20 bra 	$L__BB0_6;
	mad.lo.s32 	%r310, %r319, -31, %r11;
	add.s32 	%r319, %r310, 1;
	setp.ne.s32 	%p21, %r319, 5;
	@%p21 bra 	$L__BB0_5;
	st.global.u32 	[%rd2+4], %r330;
	st.global.u32 	[%rd2+8], %r329;
	st.global.u32 	[%rd2+12], %r328;
	st.global.u32 	[%rd2+16], %r327;
	st.global.u32 	[%rd2+20], %r326;
	add.s32 	%r313, %r313, 1;
	setp.lt.u32 	%p22, %r313, %r2;
	@%p22 bra 	$L__BB0_4;
$L__BB0_41:
	shr.u64 	%rd7, %rd17, 2;
	add.s32 	%r312, %r312, 1;
	setp.gt.u64 	%p23, %rd17, 3;
	mov.u64 	%rd17, %rd7;
	@%p23 bra 	$L__BB0_2;
$L__BB0_42:
	mov.b32 	%r311, 0;
	st.global.v2.u32 	[%rd2+24], {%r311, %r311};
	st.global.u32 	[%rd2+32], %r311;
	mov.b64 	%rd16, 0;
	st.global.u64 	[%rd2+40], %rd16;
	ret;

}
	// .globl	_Z10cuda_hellov
.visible .entry _Z10cuda_hellov()
{
	.reg .b32 	%r<3>;
	.reg .b64 	%rd<3>;

	mov.u64 	%rd1, $str;
	cvta.global.u64 	%rd2, %rd1;
	{ // callseq 0, 0
	.param .b64 param0;
	st.param.b64 	[param0], %rd2;
	.param .b64 param1;
	st.param.b64 	[param1], 0;
	.param .b32 retval0;
	call.uni (retval0), 
	vprintf, 
	(
	param0, 
	param1
	);
	ld.param.b32 	%r1, [retval0];
	} // callseq 0
	ret;

}
	// .globl	_Z11reset_floatPflf
.visible .entry _Z11reset_floatPflf(
	.param .u64 .ptr .align 1 _Z11reset_floatPflf_param_0,
	.param .u64 _Z11reset_floatPflf_param_1,
	.param .f32 _Z11reset_floatPflf_param_2
)
{
	.reg .pred 	%p<3>;
	.reg .b32 	%r<10>;
	.reg .b32 	%f<2>;
	.reg .b64 	%rd<10>;

	ld.param.u64 	%rd5, [_Z11reset_floatPflf_param_0];
	ld.param.u64 	%rd6, [_Z11reset_floatPflf_param_1];
	ld.param.f32 	%f1, [_Z11reset_floatPflf_param_2];
	mov.u32 	%r6, %ctaid.x;
	mov.u32 	%r1, %ntid.x;
	mov.u32 	%r7, %tid.x;
	mad.lo.s32 	%r9, %r6, %r1, %r7;
	cvt.s64.s32 	%rd9, %r9;
	setp.le.s64 	%p1, %rd6, %rd9;
	@%p1 bra 	$L__BB2_3;
	mov.u32 	%r8, %nctaid.x;
	mul.lo.s32 	%r3, %r1, %r8;
	cvta.to.global.u64 	%rd2, %rd5;
$L__BB2_2:
	shl.b64 	%rd7, %rd9, 2;
	add.s64 	%rd8, %rd2, %rd7;
	st.global.f32 	[%rd8], %f1;
	add.s32 	%r9, %r9, %r3;
	cvt.s64.s32 	%rd9, %r9;
	setp.gt.s64 	%p2, %rd6, %rd9;
	@%p2 bra 	$L__BB2_2;
$L__BB2_3:
	ret;

}
	// .globl	_Z9reset_intPiii
.visible .entry _Z9reset_intPiii(
	.param .u64 .ptr .align 1 _Z9reset_intPiii_param_0,
	.param .u32 _Z9reset_intPiii_param_1,
	.param .u32 _Z9reset_intPiii_param_2
)
{
	.reg .pred 	%p<7>;
	.reg .b32 	%r<32>;
	.reg .b64 	%rd<11>;

	ld.param.u64 	%rd2, [_Z9reset_intPiii_param_0];
	ld.param.u32 	%r12, [_Z9reset_intPiii_param_1];
	ld.param.u32 	%r13, [_Z9reset_intPiii_param_2];
	cvta.to.global.u64 	%rd1, %rd2;
	mov.u32 	%r14, %ctaid.x;
	mov.u32 	%r15, %ntid.x;
	mov.u32 	%r16, %tid.x;
	mad.lo.s32 	%r30, %r14, %r15, %r16;
	mov.u32 	%r17, %nctaid.x;
	mul.lo.s32 	%r2, %r15, %r17;
	setp.ge.s32 	%p1, %r30, %r12;
	@%p1 bra 	$L__BB3_7;
	add.s32 	%r18, %r30, %r2;
	max.s32 	%r19, %r12, %r18;
	setp.lt.s32 	%p2, %r18, %r12;
	selp.u32 	%r20, 1, 0, %p2;
	add.s32 	%r21, %r18, %r20;
	sub.s32 	%r22, %r19, %r21;
	div.u32 	%r23, %r22, %r2;
	add.s32 	%r3, %r23, %r20;
	and.b32  	%r24, %r3, 3;
	setp.eq.s32 	%p3, %r24, 3;
	@%p3 bra 	$L__BB3_4;
	add.s32 	%r25, %r3, 1;
	and.b32  	%r26, %r25, 3;
	neg.s32 	%r28, %r26;
$L__BB3_3:
	.pragma "nounroll";
	mul.wide.s32 	%rd3, %r30, 4;
	add.s64 	%rd4, %rd1, %rd3;
	st.global.u32 	[%rd4], %r13;
	add.s32 	%r30, %r30, %r2;
	add.s32 	%r28, %r28, 1;
	setp.ne.s32 	%p4, %r28, 0;
	@%p4 bra 	$L__BB3_3;
$L__BB3_4:
	setp.lt.u32 	%p5, %r3, 3;
	@%p5 bra 	$L__BB3_7;
	mul.wide.s32 	%rd7, %r2, 4;
	shl.b32 	%r27, %r2, 2;
$L__BB3_6:
	mul.wide.s32 	%rd5, %r30, 4;
	add.s64 	%rd6, %rd1, %rd5;
	st.global.u32 	[%rd6], %r13;
	add.s64 	%rd8, %rd6, %rd7;
	st.global.u32 	[%rd8], %r13;
	add.s64 	%rd9, %rd8, %rd7;
	st.global.u32 	[%rd9], %r13;
	add.s64 	%rd10, %rd9, %rd7;
	st.global.u32 	[%rd10], %r13;
	add.s32 	%r30, %r27, %r30;
	setp.lt.s32 	%p6, %r30, %r12;
	@%p6 bra 	$L__BB3_6;
$L__BB3_7:
	ret;

}
	// .globl	_Z9evaporatePffi
.visible .entry _Z9evaporatePffi(
	.param .u64 .ptr .align 1 _Z9evaporatePffi_param_0,
	.param .f32 _Z9evaporatePffi_param_1,
	.param .u32 _Z9evaporatePffi_param_2
)
{
	.reg .pred 	%p<12>;
	.reg .b32 	%r<31>;
	.reg .b32 	%f<19>;
	.reg .b64 	%rd<11>;

	ld.param.u64 	%rd2, [_Z9evaporatePffi_param_0];
	ld.param.f32 	%f2, [_Z9evaporatePffi_param_1];
	ld.param.u32 	%r12, [_Z9evaporatePffi_param_2];
	cvta.to.global.u64 	%rd1, %rd2;
	mov.u32 	%r13, %ctaid.x;
	mov.u32 	%r14, %ntid.x;
	mov.u32 	%r15, %tid.x;
	mad.lo.s32 	%r29, %r13, %r14, %r15;
	mov.u32 	%r16, %nctaid.x;
	mul.lo.s32 	%r2, %r14, %r16;
	setp.ge.s32 	%p1, %r29, %r12;
	@%p1 bra 	$L__BB4_7;
	mov.f32 	%f3, 0f3F800000;
	sub.f32 	%f1, %f3, %f2;
	add.s32 	%r17, %r29, %r2;
	max.s32 	%r18, %r12, %r17;
	setp.lt.s32 	%p2, %r17, %r12;
	selp.u32 	%r19, 1, 0, %p2;
	add.s32 	%r20, %r17, %r19;
	sub.s32 	%r21, %r18, %r20;
	div.u32 	%r22, %r21, %r2;
	add.s32 	%r3, %r22, %r19;
	and.b32  	%r23, %r3, 3;
	setp.eq.s32 	%p3, %r23, 3;
	@%p3 bra 	$L__BB4_4;
	add.s32 	%r24, %r3, 1;
	and.b32  	%r25, %r24, 3;
	neg.s32 	%r27, %r25;
$L__BB4_3:
	.pragma "nounroll";
	mul.wide.s32 	%rd3, %r29, 4;
	add.s64 	%rd4, %rd1, %rd3;
	ld.global.f32 	%f4, [%rd4];
	mul.f32 	%f5, %f1, %f4;
	setp.lt.f32 	%p4, %f5, 0f3F800000;
	selp.f32 	%f6, 0f3F800000, %f5, %p4;
	st.global.f32 	[%rd4], %f6;
	add.s32 	%r29, %r29, %r2;
	add.s32 	%r27, %r27, 1;
	setp.ne.s32 	%p5, %r27, 0;
	@%p5 bra 	$L__BB4_3;
$L__BB4_4:
	setp.lt.u32 	%p6, %r3, 3;
	@%p6 bra 	$L__BB4_7;
	mul.wide.s32 	%rd7, %r2, 4;
	shl.b32 	%r26, %r2, 2;
$L__BB4_6:
	mul.wide.s32 	%rd5, %r29, 4;
	add.s64 	%rd6, %rd1, %rd5;
	ld.global.f32 	%f7, [%rd6];
	mul.f32 	%f8, %f1, %f7;
	setp.lt.f32 	%p7, %f8, 0f3F800000;
	selp.f32 	%f9, 0f3F800000, %f8, %p7;
	st.global.f32 	[%rd6], %f9;
	add.s64 	%rd8, %rd6, %rd7;
	ld.global.f32 	%f10, [%rd8];
	mul.f32 	%f11, %f1, %f10;
	setp.lt.f32 	%p8, %f11, 0f3F800000;
	selp.f32 	%f12, 0f3F800000, %f11, %p8;
	st.global.f32 	[%rd8], %f12;
	add.s64 	%rd9, %rd8, %rd7;
	ld.global.f32 	%f13, [%rd9];
	mul.f32 	%f14, %f1, %f13;
	setp.lt.f32 	%p9, %f14, 0f3F800000;
	selp.f32 	%f15, 0f3F800000, %f14, %p9;
	st.global.f32 	[%rd9], %f15;
	add.s64 	%rd10, %rd9, %rd7;
	ld.global.f32 	%f16, [%rd10];
	mul.f32 	%f17, %f1, %f16;
	setp.lt.f32 	%p10, %f17, 0f3F800000;
	selp.f32 	%f18, 0f3F800000, %f17, %p10;
	st.global.f32 	[%rd10], %f18;
	add.s32 	%r29, %r26, %r29;
	setp.lt.s32 	%p11, %r29, %r12;
	@%p11 bra 	$L__BB4_6;
$L__BB4_7:
	ret;

}
	// .globl	_Z8printmatPfi
.visible .entry _Z8printmatPfi(
	.param .u64 .ptr .align 1 _Z8printmatPfi_param_0,
	.param .u32 _Z8printmatPfi_param_1
)
{
	.local .align 8 .b8 	__local_depot5[8];
	.reg .b64 	%SP;
	.reg .b64 	%SPL;
	.reg .pred 	%p<12>;
	.reg .b32 	%r<98>;
	.reg .b32 	%f<32>;
	.reg .b64 	%rd<57>;
	.reg .b64 	%fd<32>;

	mov.u64 	%SPL, __local_depot5;
	cvta.local.u64 	%SP, %SPL;
	ld.param.u64 	%rd7, [_Z8printmatPfi_param_0];
	ld.param.u32 	%r16, [_Z8printmatPfi_param_1];
	cvta.to.global.u64 	%rd1, %rd7;
	mov.u64 	%rd8, $str$1;
	cvta.global.u64 	%rd9, %rd8;
	{ // callseq 1, 0
	.param .b64 param0;
	st.param.b64 	[param0], %rd9;
	.param .b64 param1;
	st.param.b64 	[param1], 0;
	.param .b32 retval0;
	call.uni (retval0), 
	vprintf, 
	(
	param0, 
	param1
	);
	ld.param.b32 	%r17, [retval0];
	} // callseq 1
	setp.lt.s32 	%p1, %r16, 1;
	@%p1 bra 	$L__BB5_16;
	and.b32  	%r1, %r16, 15;
	and.b32  	%r2, %r16, 7;
	and.b32  	%r3, %r16, 2147483632;
	and.b32  	%r4, %r16, 3;
	mov.b32 	%r93, 0;
	add.u64 	%rd16, %SP, 0;
	mov.u64 	%rd39, $str$2;
$L__BB5_2:
	setp.lt.u32 	%p2, %r16, 16;
	mul.lo.s32 	%r6, %r93, %r16;
	mov.b32 	%r96, 0;
	@%p2 bra 	$L__BB5_5;
	and.b32  	%r21, %r16, 2147483632;
	neg.s32 	%r94, %r21;
	mul.wide.u32 	%rd10, %r6, 4;
	add.s64 	%rd11, %rd1, %rd10;
	add.s64 	%rd56, %rd11, 32;
$L__BB5_4:
	.pragma "nounroll";
	ld.global.f32 	%f1, [%rd56+-32];
	cvt.f64.f32 	%fd1, %f1;
	add.u64 	%rd12, %SP, 0;
	add.u64 	%rd13, %SPL, 0;
	st.local.f64 	[%rd13], %fd1;
	mov.u64 	%rd14, $str$2;
	cvta.global.u64 	%rd15, %rd14;
	{ // callseq 2, 0
	.param .b64 param0;
	st.param.b64 	[param0], %rd15;
	.param .b64 param1;
	st.param.b64 	[param1], %rd12;
	.param .b32 retval0;
	call.uni (retval0), 
	vprintf, 
	(
	param0, 
	param1
	);
	ld.param.b32 	%r22, [retval0];
	} // callseq 2
	ld.global.f32 	%f2, [%rd56+-28];
	cvt.f64.f32 	%fd2, %f2;
	st.local.f64 	[%rd13], %fd2;
	{ // callseq 3, 0
	.param .b64 param0;
	st.param.b64 	[param0], %rd15;
	.param .b64 param1;
	st.param.b64 	[param1], %rd12;
	.param .b32 retval0;
	call.uni (retval0), 
	vprintf, 
	(
	param0, 
	param1
	);
	ld.param.b32 	%r24, [retval0];
	} // callseq 3
	ld.global.f32 	%f3, [%rd56+-24];
	cvt.f64.f32 	%fd3, %f3;
	st.local.f64 	[%rd13], %fd3;
	{ // callseq 4, 0
	.param .b64 param0;
	st.param.b64 	[param0], %rd15;
	.param .b64 param1;
	st.param.b64 	[param1], %rd12;
	.param .b32 retval0;
	call.uni (retval0), 
	vprintf, 
	(
	param0, 
	param1
	);
	ld.param.b32 	%r26, [retval0];
	} // callseq 4
	ld.global.f32 	%f4, [%rd56+-20];
	cvt.f64.f32 	%fd4, %f4;
	st.local.f64 	[%rd13], %fd4;
	{ // callseq 5, 0
	.param .b64 param0;
	st.param.b64 	[param0], %rd15;
	.param .b64 param1;
	st.param.b64 	[param1], %rd12;
	.param .b32 retval0;
	call.uni (retval0), 
	vprintf, 
	(
	param0, 
	param1
	);
	ld.param.b32 	%r28, [retval0];
	} // callseq 5
	ld.global.f32 	%f5, [%rd56+-16];
	cvt.f64.f32 	%fd5, %f5;
	st.local.f64 	[%rd13], %fd5;
	{ // callseq 6, 0
	.param .b64 param0;
	st.param.b64 	[param0], %rd15;
	.param .b64 param1;
	st.param.b64 	[param1], %rd12;
	.param .b32 retval0;
	call.uni (retval0), 
	vprintf, 
	(
	param0, 
	param1
	);
	ld.param.b32 	%r30, [retval0];
	} // callseq 6
	ld.global.f32 	%f6, [%rd56+-12];
	cvt.f64.f32 	%fd6, %f6;
	st.local.f64 	[%rd13], %fd6;
	{ // callseq 7, 0
	.param .b64 param0;
	st.param.b64 	[param0], %rd15;
	.param .b64 param1;
	st.param.b64 	[param1], %rd12;
	.param .b32 retval0;
	call.uni (retval0), 
	vprintf, 
	(
	param0, 
	param1
	);
	ld.param.b32 	%r32, [retval0];
	} // callseq 7
	ld.global.f32 	%f7, [%rd56+-8];
	cvt.f64.f32 	%fd7, %f7;
	st.local.f64 	[%rd13], %fd7;
	{ // callseq 8, 0
	.param .b64 param0;
	st.param.b64 	[param0], %rd15;
	.param .b64 param1;
	st.param.b64 	[param1], %rd12;
	.param .b32 retval0;
	call.uni (retval0), 
	vprintf, 
	(
	param0, 
	param1
	);
	ld.param.b32 	%r34, [retval0];
	} // callseq 8
	ld.global.f32 	%f8, [%rd56+-4];
	cvt.f64.f32 	%fd8, %f8;
	st.local.f64 	[%rd13], %fd8;
	{ // callseq 9, 0
	.param .b64 param0;
	st.param.b64 	[param0], %rd15;
	.param .b64 param1;
	st.param.b64 	[param1], %rd12;
	.param .b32 retval0;
	call.uni (retval0), 
	vprintf, 
	(
	param0, 
	param1
	);
	ld.param.b32 	%r36, [retval0];
	} // callseq 9
	ld.global.f32 	%f9, [%rd56];
	cvt.f64.f32 	%fd9, %f9;
	st.local.f64 	[%rd13], %fd9;
	{ // callseq 10, 0
	.param .b64 param0;
	st.param.b64 	[param0], %rd15;
	.param .b64 param1;
	st.param.b64 	[param1], %rd12;
	.param .b32 retval0;
	call.uni (retval0), 
	vprintf, 
	(
	param0, 
	param1
	);
	ld.param.b32 	%r38, [retval0];
	} // callseq 10
	ld.global.f32 	%f10, [%rd56+4];
	cvt.f64.f32 	%fd10, %f10;
	st.local.f64 	[%rd13], %fd10;
	{ // callseq 11, 0
	.param .b64 param0;
	st.param.b64 	[param0], %rd15;
	.param .b64 param1;
	st.param.b64 	[param1], %rd12;
	.param .b32 retval0;
	call.uni (retval0), 
	vprintf, 
	(
	param0, 
	param1
	);
	ld.param.b32 	%r40, [retval0];
	} // callseq 11
	ld.global.f32 	%f11, [%rd56+8];
	cvt.f64.f32 	%fd11, %f11;
	st.local.f64 	[%rd13], %fd11;
	{ // callseq 12, 0
	.param .b64 param0;
	st.param.b64 	[param0], %rd15;
	.param .b64 param1;
	st.param.b64 	[param1], %rd12;
	.param .b32 retval0;
	call.uni (retval0), 
	vprintf, 
	(
	param0, 
	param1
	);
	ld.param.b32 	%r42, [retval0];
	} // callseq 12
	ld.global.f32 	%f12, [%rd56+12];
	cvt.f64.f32 	%fd12, %f12;
	st.local.f64 	[%rd13], %fd12;
	{ // callseq 13, 0
	.param .b64 param0;
	st.param.b64 	[param0], %rd15;
	.param .b64 param1;
	st.param.b64 	[param1], %rd12;
	.param .b32 retval0;
	call.uni (retval0), 
	vprintf, 
	(
	param0, 
	param1
	);
	ld.param.b32 	%r44, [retval0];
	} // callseq 13
	ld.global.f32 	%f13, [%rd56+16];
	cvt.f64.f32 	%fd13, %f13;
	st.local.f64 	[%rd13], %fd13;
	{ // callseq 14, 0
	.param .b64 param0;
	st.param.b64 	[param0], %rd15;
	.param .b64 param1;
	st.param.b64 	[param1], %rd12;
	.param .b32 retval0;
	call.uni (retval0), 
	vprintf, 
	(
	param0, 
	param1
	);
	ld.param.b32 	%r46, [retval0];
	} // callseq 14
	ld.global.f32 	%f14, [%rd56+20];
	cvt.f64.f32 	%fd14, %f14;
	st.local.f64 	[%rd13], %fd14;
	{ // callseq 15, 0
	.param .b64 param0;
	st.param.b64 	[param0], %rd15;
	.param .b64 param1;
	st.param.b64 	[param1], %rd12;
	.param .b32 retval0;
	call.uni (retval0), 
	vprintf, 
	(
	param0, 
	param1
	);
	ld.param.b32 	%r48, [retval0];
	} // callseq 15
	ld.global.f32 	%f15, [%rd56+24];
	cvt.f64.f32 	%fd15, %f15;
	st.local.f64 	[%rd13], %fd15;
	{ // callseq 16, 0
	.param .b64 param0;
	st.param.b64 	[param0], %rd15;
	.param .b64 param1;
	st.param.b64 	[param1], %rd12;
	.param .b32 retval0;
	call.uni (retval0), 
	vprintf, 
	(
	param0, 
	param1
	);
	ld.param.b32 	%r50, [retval0];
	} // callseq 16
	ld.global.f32 	%f16, [%rd56+28];
	cvt.f64.f32 	%fd16, %f16;
	st.local.f64 	[%rd13], %fd16;
	{ // callseq 17, 0
	.param .b64 param0;
	st.param.b64 	[param0], %rd15;
	.param .b64 param1;
	st.param.b64 	[param1], %rd12;
	.param .b32 retval0;
	call.uni (retval0), 
	vprintf, 
	(
	param0, 
	param1
	);
	ld.param.b32 	%r52, [retval0];
	} // callseq 17
	add.s32 	%r94, %r94, 16;
	add.s64 	%rd56, %rd56, 64;
	setp.ne.s32 	%p3, %r94, 0;
	mov.u32 	%r96, %r3;
	@%p3 bra 	$L__BB5_4;
$L__BB5_5:
	setp.eq.s32 	%p4, %r1, 0;
	@%p4 bra 	$L__BB5_15;
	cvta.to.local.u64 	%rd5, %rd16;
	add.s32 	%r54, %r1, -1;
	setp.lt.u32 	%p5, %r54, 7;
	@%p5 bra 	$L__BB5_8;
	add.s32 	%r55, %r96, %r6;
	mul.wide.u32 	%rd17, %r55, 4;
	add.s64 	%rd18, %rd1, %rd17;
	ld.global.f32 	%f17, [%rd18];
	cvt.f64.f32 	%fd17, %f17;
	st.local.f64 	[%rd5], %fd17;
	cvta.global.u64 	%rd20, %rd39;
	{ // callseq 18, 0
	.param .b64 param0;
	st.param.b64 	[param0], %rd20;
	.param .b64 param1;
	st.param.b64 	[param1], %rd16;
	.param .b32 retval0;
	call.uni (retval0), 
	vprintf, 
	(
	param0, 
	param1
	);
	ld.param.b32 	%r56, [retval0];
	} // callseq 18
	cvt.u64.u32 	%rd22, %r6;
	cvt.u64.u32 	%rd23, %r96;
	add.s64 	%rd24, %rd23, %rd22;
	shl.b64 	%rd25, %rd24, 2;
	add.s64 	%rd26, %rd1, %rd25;
	ld.global.f32 	%f18, [%rd26+4];
	cvt.f64.f32 	%fd18, %f18;
	st.local.f64 	[%rd5], %fd18;
	{ // callseq 19, 0
	.param .b64 param0;
	st.param.b64 	[param0], %rd20;
	.param .b64 param1;
	st.param.b64 	[param1], %rd16;
	.param .b32 retval0;
	call.uni (retval0), 
	vprintf, 
	(
	param0, 
	param1
	);
	ld.param.b32 	%r58, [retval0];
	} // callseq 19
	ld.global.f32 	%f19, [%rd26+8];
	cvt.f64.f32 	%fd19, %f19;
	st.local.f64 	[%rd5], %fd19;
	{ // callseq 20, 0
	.param .b64 param0;
	st.param.b64 	[param0], %rd20;
	.param .b64 param1;
	st.param.b64 	[param1], %rd16;
	.param .b32 retval0;
	call.uni (retval0), 
	vprintf, 
	(
	param0, 
	param1
	);
	ld.param.b32 	%r60, [retval0];
	} // callseq 20
	ld.global.f32 	%f20, [%rd26+12];
	cvt.f64.f32 	%fd20, %f20;
	st.local.f64 	[%rd5], %fd20;
	{ // callseq 21, 0
	.param .b64 param0;
	st.param.b64 	[param0], %rd20;
	.param .b64 param1;
	st.param.b64 	[param1], %rd16;
	.param .b32 retval0;
	call.uni (retval0), 
	vprintf, 
	(
	param0, 
	param1
	);
	ld.param.b32 	%r62, [retval0];
	} // callseq 21
	ld.global.f32 	%f21, [%rd26+16];
	cvt.f64.f32 	%fd21, %f21;
	st.local.f64 	[%rd5], %fd21;
	{ // callseq 22, 0
	.param .b64 param0;
	st.param.b64 	[param0], %rd20;
	.param .b64 param1;
	st.param.b64 	[param1], %rd16;
	.param .b32 retval0;
	call.uni (retval0), 
	vprintf, 
	(
	param0, 
	param1
	);
	ld.param.b32 	%r64, [retval0];
	} // callseq 22
	ld.global.f32 	%f22, [%rd26+20];
	cvt.f64.f32 	%fd22, %f22;
	st.local.f64 	[%rd5], %fd22;
	{ // callseq 23, 0
	.param .b64 param0;
	st.param.b64 	[param0], %rd20;
	.param .b64 param1;
	st.param.b64 	[param1], %rd16;
	.param .b32 retval0;
	call.uni (retval0), 
	vprintf, 
	(
	param0, 
	param1
	);
	ld.param.b32 	%r66, [retval0];
	} // callseq 23
	ld.global.f32 	%f23, [%rd26+24];
	cvt.f64.f32 	%fd23, %f23;
	st.local.f64 	[%rd5], %fd23;
	{ // callseq 24, 0
	.param .b64 param0;
	st.param.b64 	[param0], %rd20;
	.param .b64 param1;
	st.param.b64 	[param1], %rd16;
	.param .b32 retval0;
	call.uni (retval0), 
	vprintf, 
	(
	param0, 
	param1
	);
	ld.param.b32 	%r68, [retval0];
	} // callseq 24
	ld.global.f32 	%f24, [%rd26+28];
	cvt.f64.f32 	%fd24, %f24;
	st.local.f64 	[%rd5], %fd24;
	{ // callseq 25, 0
	.param .b64 param0;
	st.param.b64 	[param0], %rd20;
	.param .b64 param1;
	st.param.b64 	[param1], %rd16;
	.param .b32 retval0;
	call.uni (retval0), 
	vprintf, 
	(
	param0, 
	param1
	);
	ld.param.b32 	%r70, [retval0];
	} // callseq 25
	add.s32 	%r96, %r96, 8;
$L__BB5_8:
	setp.eq.s32 	%p6, %r2, 0;
	@%p6 bra 	$L__BB5_15;
	add.s32 	%r72, %r2, -1;
	setp.lt.u32 	%p7, %r72, 3;
	@%p7 bra 	$L__BB5_11;
	add.s32 	%r73, %r96, %r6;
	mul.wide.u32 	%rd27, %r73, 4;
	add.s64 	%rd28, %rd1, %rd27;
	ld.global.f32 	%f25, [%rd28];
	cvt.f64.f32 	%fd25, %f25;
	st.local.f64 	[%rd5], %fd25;
	cvta.global.u64 	%rd30, %rd39;
	{ // callseq 26, 0
	.param .b64 param0;
	st.param.b64 	[param0], %rd30;
	.param .b64 param1;
	st.param.b64 	[param1], %rd16;
	.param .b32 retval0;
	call.uni (retval0), 
	vprintf, 
	(
	param0, 
	param1
	);
	ld.param.b32 	%r74, [retval0];
	} // callseq 26
	cvt.u64.u32 	%rd32, %r6;
	cvt.u64.u32 	%rd33, %r96;
	add.s64 	%rd34, %rd33, %rd32;
	shl.b64 	%rd35, %rd34, 2;
	add.s64 	%rd36, %rd1, %rd35;
	ld.global.f32 	%f26, [%rd36+4];
	cvt.f64.f32 	%fd26, %f26;
	st.local.f64 	[%rd5], %fd26;
	{ // callseq 27, 0
	.param .b64 param0;
	st.param.b64 	[param0], %rd30;
	.param .b64 param1;
	st.param.b64 	[param1], %rd16;
	.param .b32 retval0;
	call.uni (retval0), 
	vprintf, 
	(
	param0, 
	param1
	);
	ld.param.b32 	%r76, [retval0];
	} // callseq 27
	ld.global.f32 	%f27, [%rd36+8];
	cvt.f64.f32 	%fd27, %f27;
	st.local.f64 	[%rd5], %fd27;
	{ // callseq 28, 0
	.param .b64 param0;
	st.param.b64 	[param0], %rd30;
	.param .b64 param1;
	st.param.b64 	[param1], %rd16;
	.param .b32 retval0;
	call.uni (retval0), 
	vprintf, 
	(
	param0, 
	param1
	);
	ld.param.b32 	%r78, [retval0];
	} // callseq 28
	ld.global.f32 	%f28, [%rd36+12];
	cvt.f64.f32 	%fd28, %f28;
	st.local.f64 	[%rd5], %fd28;
	{ // callseq 29, 0
	.param .b64 param0;
	st.param.b64 	[param0], %rd30;
	.param .b64 param1;
	st.param.b64 	[param1], %rd16;
	.param .b32 retval0;
	call.uni (retval0), 
	vprintf, 
	(
	param0, 
	param1
	);
	ld.param.b32 	%r80, [retval0];
	} // callseq 29
	add.s32 	%r96, %r96, 4;
$L__BB5_11:
	setp.eq.s32 	%p8, %r4, 0;
	@%p8 bra 	$L__BB5_15;
	setp.eq.s32 	%p9, %r4, 1;
	add.s32 	%r82, %r96, %r6;
	mul.wide.u32 	%rd37, %r82, 4;
	add.s64 	%rd38, %rd1, %rd37;
	ld.global.f32 	%f29, [%rd38];
	cvt.f64.f32 	%fd29, %f29;
	st.local.f64 	[%rd5], %fd29;
	cvta.global.u64 	%rd40, %rd39;
	{ // callseq 30, 0
	.param .b64 param0;
	st.param.b64 	[param0], %rd40;
	.param .b64 param1;
	st.param.b64 	[param1], %rd16;
	.param .b32 retval0;
	call.uni (retval0), 
	vprintf, 
	(
	param0, 
	param1
	);
	ld.param.b32 	%r83, [retval0];
	} // callseq 30
	@%p9 bra 	$L__BB5_15;
	setp.eq.s32 	%p10, %r4, 2;
	cvt.u64.u32 	%rd42, %r6;
	cvt.u64.u32 	%rd43, %r96;
	add.s64 	%rd44, %rd43, %rd42;
	shl.b64 	%rd45, %rd44, 2;
	add.s64 	%rd6, %rd1, %rd45;
	ld.global.f32 	%f30, [%rd6+4];
	cvt.f64.f32 	%fd30, %f30;
	st.local.f64 	[%rd5], %fd30;
	cvta.global.u64 	%rd47, %rd39;
	{ // callseq 31, 0
	.param .b64 param0;
	st.param.b64 	[param0], %rd47;
	.param .b64 param1;
	st.param.b64 	[param1], %rd16;
	.param .b32 retval0;
	call.uni (retval0), 
	vprintf, 
	(
	param0, 
	param1
	);
	ld.param.b32 	%r85, [retval0];
	} // callseq 31
	@%p10 bra 	$L__BB5_15;
	ld.global.f32 	%f31, [%rd6+8];
	cvt.f64.f32 	%fd31, %f31;
	st.local.f64 	[%rd5], %fd31;
	cvta.global.u64 	%rd50, %rd39;
	{ // callseq 32, 0
	.param .b64 param0;
	st.param.b64 	[param0], %rd50;
	.param .b64 param1;
	st.param.b64 	[param1], %rd16;
	.param .b32 retval0;
	call.uni (retval0), 
	vprintf, 
	(
	param0, 
	param1
	);
	ld.param.b32 	%r87, [retval0];
	} // callseq 32
$L__BB5_15:
	cvta.global.u64 	%rd53, %rd8;
	{ // callseq 33, 0
	.param .b64 param0;
	st.param.b64 	[param0], %rd53;
	.param .b64 param1;
	st.param.b64 	[param1], 0;
	.param .b32 retval0;
	call.uni (retval0), 
	vprintf, 
	(
	param0, 
	param1
	);
	ld.param.b32 	%r89, [retval0];
	} // callseq 33
	add.s32 	%r93, %r93, 1;
	setp.ne.s32 	%p11, %r93, %r16;
	@%p11 bra 	$L__BB5_2;
$L__BB5_16:
	mov.u64 	%rd54, $str$1;
	cvta.global.u64 	%rd55, %rd54;
	{ // callseq 34, 0
	.param .b64 param0;
	st.param.b64 	[param0], %rd55;
	.param .b64 param1;
	st.param.b64 	[param1], 0;
	.param .b32 retval0;
	call.uni (retval0), 
	vprintf, 
	(
	param0, 
	param1
	);
	ld.param.b32 	%r91, [retval0];
	} // callseq 34
	ret;

}
	// .globl	_Z12update_trailPfiiiPiS0_
.visible .entry _Z12update_trailPfiiiPiS0_(
	.param .u64 .ptr .align 1 _Z12update_trailPfiiiPiS0__param_0,
	.param .u32 _Z12update_trailPfiiiPiS0__param_1,
	.param .u32 _Z12update_trailPfiiiPiS0__param_2,
	.param .u32 _Z12update_trailPfiiiPiS0__param_3,
	.param .u64 .ptr .align 1 _Z12update_trailPfiiiPiS0__param_4,
	.param .u64 .ptr .align 1 _Z12update_trailPfiiiPiS0__param_5
)
{
	.reg .pred 	%p<7>;
	.reg .b32 	%r<22>;
	.reg .b32 	%f<4>;
	.reg .b64 	%rd<16>;

	ld.param.u64 	%rd7, [_Z12update_trailPfiiiPiS0__param_0];
	ld.param.u32 	%r9, [_Z12update_trailPfiiiPiS0__param_1];
	ld.param.u32 	%r10, [_Z12update_trailPfiiiPiS0__param_2];
	ld.param.u32 	%r11, [_Z12update_trailPfiiiPiS0__param_3];
	ld.param.u64 	%rd8, [_Z12update_trailPfiiiPiS0__param_4];
	ld.param.u64 	%rd9, [_Z12update_trailPfiiiPiS0__param_5];
	mov.u32 	%r12, %ctaid.x;
	mov.u32 	%r1, %ntid.x;
	mov.u32 	%r13, %tid.x;
	mad.lo.s32 	%r20, %r12, %r1, %r13;
	setp.ge.s32 	%p1, %r20, %r10;
	setp.lt.s32 	%p2, %r11, 2;
	or.pred  	%p3, %p1, %p2;
	@%p3 bra 	$L__BB6_6;
	mov.u32 	%r14, %nctaid.x;
	mul.lo.s32 	%r3, %r1, %r14;
	cvta.to.global.u64 	%rd1, %rd8;
	cvta.to.global.u64 	%rd2, %rd9;
	cvta.to.global.u64 	%rd3, %rd7;
$L__BB6_2:
	mul.lo.s32 	%r16, %r20, %r11;
	cvt.s64.s32 	%rd4, %r16;
	mul.wide.s32 	%rd10, %r20, 4;
	add.s64 	%rd5, %rd2, %rd10;
	mov.b32 	%r21, 1;
$L__BB6_3:
	cvt.u64.u32 	%rd11, %r21;
	add.s64 	%rd12, %rd4, %rd11;
	shl.b64 	%rd13, %rd12, 2;
	add.s64 	%rd6, %rd1, %rd13;
	ld.global.u32 	%r6, [%rd6];
	setp.eq.s32 	%p4, %r6, -1;
	@%p4 bra 	$L__BB6_5;
	ld.global.u32 	%r17, [%rd6+-4];
	ld.global.u32 	%r18, [%rd5];
	cvt.rn.f32.s32 	%f1, %r18;
	mad.lo.s32 	%r19, %r17, %r9, %r6;
	mul.wide.s32 	%rd14, %r19, 4;
	add.s64 	%rd15, %rd3, %rd14;
	ld.global.f32 	%f2, [%rd15];
	add.f32 	%f3, %f2, %f1;
	st.global.f32 	[%rd15], %f3;
	add.s32 	%r21, %r21, 1;
	setp.ne.s32 	%p5, %r21, %r11;
	@%p5 bra 	$L__BB6_3;
$L__BB6_5:
	add.s32 	%r20, %r20, %r3;
	setp.lt.s32 	%p6, %r20, %r10;
	@%p6 bra 	$L__BB6_2;
$L__BB6_6:
	ret;

}
	// .globl	_Z3antP17curandStateXORWOWPfPiiiiiS2_S2_S2_ii
.visible .entry _Z3antP17curandStateXORWOWPfPiiiiiS2_S2_S2_ii(
	.param .u64 .ptr .align 1 _Z3antP17curandStateXORWOWPfPiiiiiS2_S2_S2_ii_param_0,
	.param .u64 .ptr .align 1 _Z3antP17curandStateXORWOWPfPiiiiiS2_S2_S2_ii_param_1,
	.param .u64 .ptr .align 1 _Z3antP17curandStateXORWOWPfPiiiiiS2_S2_S2_ii_param_2,
	.param .u32 _Z3antP17curandStateXORWOWPfPiiiiiS2_S2_S2_ii_param_3,
	.param .u32 _Z3antP17curandStateXORWOWPfPiiiiiS2_S2_S2_ii_param_4,
	.param .u32 _Z3antP17curandStateXORWOWPfPiiiiiS2_S2_S2_ii_param_5,
	.param .u32 _Z3antP17curandStateXORWOWPfPiiiiiS2_S2_S2_ii_param_6,
	.param .u64 .ptr .align 1 _Z3antP17curandStateXORWOWPfPiiiiiS2_S2_S2_ii_param_7,
	.param .u64 .ptr .align 1 _Z3antP17curandStateXORWOWPfPiiiiiS2_S2_S2_ii_param_8,
	.param .u64 .ptr .align 1 _Z3antP17curandStateXORWOWPfPiiiiiS2_S2_S2_ii_param_9,
	.param .u32 _Z3antP17curandStateXORWOWPfPiiiiiS2_S2_S2_ii_param_10,
	.param .u32 _Z3antP17curandStateXORWOWPfPiiiiiS2_S2_S2_ii_param_11
)
{
	.reg .pred 	%p<100>;
	.reg .b32 	%r<221>;
	.reg .b32 	%f<100>;
	.reg .b64 	%rd<79>;
	.reg .b64 	%fd<98>;

	ld.param.u64 	%rd23, [_Z3antP17curandStateXORWOWPfPiiiiiS2_S2_S2_ii_param_0];
	ld.param.u64 	%rd26, [_Z3antP17curandStateXORWOWPfPiiiiiS2_S2_S2_ii_param_1];
	ld.param.u64 	%rd27, [_Z3antP17curandStateXORWOWPfPiiiiiS2_S2_S2_ii_param_2];
	ld.param.u32 	%r56, [_Z3antP17curandStateXORWOWPfPiiiiiS2_S2_S2_ii_param_3];
	ld.param.u32 	%r57, [_Z3antP17curandStateXORWOWPfPiiiiiS2_S2_S2_ii_param_4];
	ld.param.u32 	%r59, [_Z3antP17curandStateXORWOWPfPiiiiiS2_S2_S2_ii_param_6];
	ld.param.u64 	%rd28, [_Z3antP17curandStateXORWOWPfPiiiiiS2_S2_S2_ii_param_9];
	ld.param.u32 	%r60, [_Z3antP17curandStateXORWOWPfPiiiiiS2_S2_S2_ii_param_10];
	ld.param.u32 	%r61, [_Z3antP17curandStateXORWOWPfPiiiiiS2_S2_S2_ii_param_11];
	cvta.to.global.u64 	%rd1, %rd26;
	cvta.to.global.u64 	%rd2, %rd27;
	cvta.to.global.u64 	%rd3, %rd28;
	mov.u32 	%r1, %ctaid.x;
	mov.u32 	%r2, %ntid.x;
	mov.u32 	%r62, %tid.x;
	mad.lo.s32 	%r203, %r1, %r2, %r62;
	setp.ge.s32 	%p6, %r203, %r57;
	@%p6 bra 	$L__BB7_53;
	cvta.to.global.u64 	%rd29, %rd23;
	cvt.rn.f64.s32 	%fd1, %r60;
	{
	.reg .b32 %temp; 
	mov.b64 	{%temp, %r4}, %fd1;
	}
	shr.u32 	%r63, %r4, 20;
	and.b32  	%r64, %r63, 2047;
	add.s32 	%r65, %r64, -1012;
	mov.b64 	%rd30, %fd1;
	shl.b64 	%rd31, %rd30, %r65;
	setp.eq.s64 	%p7, %rd31, -9223372036854775808;
	abs.f64 	%fd21, %fd1;
	setp.neu.f64 	%p8, %fd21, 0d3FE0000000000000;
	and.pred  	%p1, %p8, %p7;
	setp.lt.s32 	%p9, %r4, 0;
	selp.b32 	%r5, 0, 2146435072, %p9;
	and.b32  	%r6, %r4, 2147483647;
	or.b32  	%r7, %r5, -2147483648;
	cvt.rn.f64.s32 	%fd2, %r61;
	{
	.reg .b32 %temp; 
	mov.b64 	{%temp, %r8}, %fd2;
	}
	shr.u32 	%r66, %r8, 20;
	and.b32  	%r67, %r66, 2047;
	add.s32 	%r68, %r67, -1012;
	mov.b64 	%rd32, %fd2;
	shl.b64 	%rd33, %rd32, %r68;
	setp.eq.s64 	%p10, %rd33, -9223372036854775808;
	abs.f64 	%fd22, %fd2;
	setp.neu.f64 	%p11, %fd22, 0d3FE0000000000000;
	and.pred  	%p2, %p11, %p10;
	setp.lt.s32 	%p12, %r8, 0;
	selp.b32 	%r9, 0, 2146435072, %p12;
	and.b32  	%r10, %r8, 2147483647;
	or.b32  	%r11, %r9, -2147483648;
	mul.wide.u32 	%rd34, %r1, 48;
	add.s64 	%rd6, %rd29, %rd34;
	add.s32 	%r12, %r56, -1;
	and.b32  	%r13, %r56, 15;
	and.b32  	%r14, %r56, 7;
	and.b32  	%r15, %r56, 1;
	and.b32  	%r16, %r56, 2147483646;
	and.b32  	%r17, %r56, 2147483632;
	and.b32  	%r18, %r56, 3;
	neg.s32 	%r19, %r16;
	add.s64 	%rd7, %rd1, 4;
	add.s64 	%rd8, %rd2, 4;
	mov.u32 	%r69, %nctaid.x;
	mul.lo.s32 	%r20, %r2, %r69;
$L__BB7_2:
	ld.param.u64 	%rd76, [_Z3antP17curandStateXORWOWPfPiiiiiS2_S2_S2_ii_param_8];
	ld.param.u64 	%rd75, [_Z3antP17curandStateXORWOWPfPiiiiiS2_S2_S2_ii_param_7];
	ld.param.u32 	%r202, [_Z3antP17curandStateXORWOWPfPiiiiiS2_S2_S2_ii_param_5];
	setp.lt.s32 	%p13, %r56, 1;
	mul.lo.s32 	%r22, %r203, %r56;
	mul.wide.s32 	%rd35, %r22, 4;
	add.s64 	%rd9, %rd3, %rd35;
	mul.lo.s32 	%r70, %r203, %r202;
	cvta.to.global.u64 	%rd36, %rd75;
	mul.wide.s32 	%rd37, %r70, 4;
	add.s64 	%rd10, %rd36, %rd37;
	mul.wide.s32 	%rd38, %r56, 4;
	{ // callseq 35, 0
	.param .b64 param0;
	st.param.b64 	[param0], %rd38;
	.param .b64 retval0;
	call.uni (retval0), 
	malloc, 
	(
	param0
	);
	ld.param.b64 	%rd39, [retval0];
	} // callseq 35
	st.global.u32 	[%rd10], %r59;
	mul.wide.s32 	%rd40, %r59, 4;
	add.s64 	%rd41, %rd9, %rd40;
	mov.b32 	%r71, 1;
	st.global.u32 	[%rd41], %r71;
	cvta.to.global.u64 	%rd42, %rd76;
	mul.wide.s32 	%rd43, %r203, 4;
	add.s64 	%rd12, %rd42, %rd43;
	mov.b32 	%r72, 0;
	st.global.u32 	[%rd12], %r72;
	@%p13 bra 	$L__BB7_52;
	add.s64 	%rd13, %rd9, 4;
	mov.b32 	%r205, 0;
	mov.u32 	%r204, %r59;
$L__BB7_4:
	setp.eq.s32 	%p14, %r56, 1;
	mul.lo.s32 	%r25, %r204, %r56;
	mov.b32 	%r210, 1;
	mov.f32 	%f95, 0f00000000;
	mov.b32 	%r212, 0;
	@%p14 bra 	$L__BB7_23;
	add.s64 	%rd78, %rd39, 4;
	mov.b32 	%r210, 1;
	mov.f32 	%f95, 0f00000000;
	mov.u64 	%rd77, %rd13;
	mov.u32 	%r206, %r25;
	mov.u32 	%r207, %r19;
$L__BB7_6:
	mul.wide.s32 	%rd46, %r206, 4;
	add.s64 	%rd17, %rd7, %rd46;
	add.s64 	%rd18, %rd8, %rd46;
	mov.b32 	%r78, 0;
	st.u32 	[%rd78+-4], %r78;
	ld.global.u32 	%r29, [%rd18+-4];
	setp.lt.s32 	%p15, %r29, 1;
	@%p15 bra 	$L__BB7_14;
	ld.global.u32 	%r79, [%rd77+-4];
	setp.ne.s32 	%p16, %r79, 0;
	@%p16 bra 	$L__BB7_14;
	setp.lt.s32 	%p17, %r4, 0;
	setp.eq.s64 	%p18, %rd31, -9223372036854775808;
	ld.global.f32 	%f2, [%rd17+-4];
	cvt.rn.f32.u32 	%f22, %r29;
	div.rn.f32 	%f3, %f22, 0f41200000;
	cvt.f64.f32 	%fd3, %f2;
	{
	.reg .b32 %temp; 
	mov.b64 	{%temp, %r30}, %fd3;
	}
	abs.f64 	%fd4, %fd3;
	{ // callseq 36, 0
	.param .b64 param0;
	st.param.f64 	[param0], %fd4;
	.param .b64 param1;
	st.param.f64 	[param1], %fd1;
	.param .b64 retval0;
	call.uni (retval0), 
	__internal_accurate_pow, 
	(
	param0, 
	param1
	);
	ld.param.f64 	%fd23, [retval0];
	} // callseq 36
	setp.lt.s32 	%p19, %r30, 0;
	neg.f64 	%fd25, %fd23;
	selp.f64 	%fd26, %fd25, %fd23, %p18;
	selp.f64 	%fd27, %fd26, %fd23, %p19;
	setp.eq.f32 	%p20, %f2, 0f00000000;
	selp.b32 	%r80, %r30, 0, %p1;
	or.b32  	%r81, %r80, 2146435072;
	selp.b32 	%r82, %r81, %r80, %p17;
	mov.b32 	%r83, 0;
	mov.b64 	%fd28, {%r83, %r82};
	selp.f64 	%fd95, %fd28, %fd27, %p20;
	selp.u32 	%r84, -1, 0, %p1;
	selp.u32 	%r85, -1, 0, %p18;
	selp.b32 	%r86, %r84, %r85, %p20;
	and.b32  	%r87, %r86, 1;
	setp.eq.b32 	%p3, %r87, 1;
	add.f64 	%fd29, %fd1, %fd3;
	{
	.reg .b32 %temp; 
	mov.b64 	{%temp, %r88}, %fd29;
	}
	and.b32  	%r89, %r88, 2146435072;
	setp.ne.s32 	%p21, %r89, 2146435072;
	@%p21 bra 	$L__BB7_13;
	setp.nan.f32 	%p22, %f2, %f2;
	@%p22 bra 	$L__BB7_12;
	setp.neu.f64 	%p23, %fd4, 0d7FF0000000000000;
	@%p23 bra 	$L__BB7_13;
	setp.ne.s32 	%p25, %r6, 1071644672;
	selp.b32 	%r91, %r7, %r5, %p25;
	selp.b32 	%r92, %r91, %r5, %p3;
	selp.b32 	%r93, %r92, %r5, %p19;
	mov.b32 	%r94, 0;
	mov.b64 	%fd95, {%r94, %r93};
	bra.uni 	$L__BB7_13;
$L__BB7_12:
	add.rn.f64 	%fd95, %fd3, %fd1;
$L__BB7_13:
	setp.eq.s32 	%p26, %r61, 0;
	setp.ne.s32 	%p27, %r10, 1071644672;
	setp.lt.s32 	%p28, %r8, 0;
	setp.eq.s64 	%p29, %rd33, -9223372036854775808;
	setp.eq.s32 	%p30, %r60, 0;
	setp.eq.f32 	%p31, %f2, 0f3F800000;
	selp.f64 	%fd30, 0d3FF0000000000000, %fd95, %p31;
	selp.f64 	%fd31, 0d3FF0000000000000, %fd30, %p30;
	cvt.f64.f32 	%fd32, %f3;
	{
	.reg .b32 %temp; 
	mov.b64 	{%temp, %r97}, %fd32;
	}
	{ // callseq 37, 0
	.param .b64 param0;
	st.param.f64 	[param0], %fd32;
	.param .b64 param1;
	st.param.f64 	[param1], %fd2;
	.param .b64 retval0;
	call.uni (retval0), 
	__internal_accurate_pow, 
	(
	param0, 
	param1
	);
	ld.param.f64 	%fd33, [retval0];
	} // callseq 37
	setp.lt.s32 	%p32, %r97, 0;
	neg.f64 	%fd35, %fd33;
	selp.f64 	%fd36, %fd35, %fd33, %p29;
	selp.f64 	%fd37, %fd36, %fd33, %p32;
	setp.eq.f32 	%p33, %f3, 0f00000000;
	selp.b32 	%r98, %r97, 0, %p2;
	or.b32  	%r99, %r98, 2146435072;
	selp.b32 	%r100, %r99, %r98, %p28;
	mov.b32 	%r210, 0;
	mov.b64 	%fd38, {%r210, %r100};
	selp.f64 	%fd39, %fd38, %fd37, %p33;
	selp.u32 	%r101, -1, 0, %p2;
	selp.u32 	%r102, -1, 0, %p29;
	selp.b32 	%r103, %r101, %r102, %p33;
	and.b32  	%r105, %r103, 1;
	setp.eq.b32 	%p34, %r105, 1;
	add.f64 	%fd40, %fd2, %fd32;
	{
	.reg .b32 %temp; 
	mov.b64 	{%temp, %r106}, %fd40;
	}
	and.b32  	%r107, %r106, 2146435072;
	setp.eq.s32 	%p35, %r107, 2146435072;
	setp.eq.f32 	%p36, %f3, 0f7F800000;
	selp.b32 	%r108, %r11, %r9, %p27;
	selp.b32 	%r109, %r108, %r9, %p34;
	selp.b32 	%r110, %r109, %r9, %p32;
	mov.b64 	%fd41, {%r210, %r110};
	selp.f64 	%fd42, %fd41, %fd39, %p35;
	selp.f64 	%fd43, %fd42, %fd39, %p36;
	setp.eq.f32 	%p37, %f3, 0f3F800000;
	selp.f64 	%fd44, 0d3FF0000000000000, %fd43, %p37;
	selp.f64 	%fd45, 0d3FF0000000000000, %fd44, %p26;
	mul.f64 	%fd46, %fd31, %fd45;
	cvt.rn.f32.f64 	%f23, %fd46;
	st.f32 	[%rd78+-4], %f23;
	add.f32 	%f95, %f95, %f23;
$L__BB7_14:
	mov.b32 	%r111, 0;
	st.u32 	[%rd78], %r111;
	ld.global.u32 	%r32, [%rd18];
	setp.lt.s32 	%p38, %r32, 1;
	@%p38 bra 	$L__BB7_22;
	ld.global.u32 	%r112, [%rd77];
	setp.ne.s32 	%p39, %r112, 0;
	@%p39 bra 	$L__BB7_22;
	setp.lt.s32 	%p40, %r4, 0;
	setp.eq.s64 	%p41, %rd31, -9223372036854775808;
	ld.global.f32 	%f6, [%rd17];
	cvt.rn.f32.u32 	%f24, %r32;
	div.rn.f32 	%f7, %f24, 0f41200000;
	cvt.f64.f32 	%fd9, %f6;
	{
	.reg .b32 %temp; 
	mov.b64 	{%temp, %r33}, %fd9;
	}
	abs.f64 	%fd10, %fd9;
	{ // callseq 38, 0
	.param .b64 param0;
	st.param.f64 	[param0], %fd10;
	.param .b64 param1;
	st.param.f64 	[param1], %fd1;
	.param .b64 retval0;
	call.uni (retval0), 
	__internal_accurate_pow, 
	(
	param0, 
	param1
	);
	ld.param.f64 	%fd47, [retval0];
	} // callseq 38
	setp.lt.s32 	%p42, %r33, 0;
	neg.f64 	%fd49, %fd47;
	selp.f64 	%fd50, %fd49, %fd47, %p41;
	selp.f64 	%fd51, %fd50, %fd47, %p42;
	setp.eq.f32 	%p43, %f6, 0f00000000;
	selp.b32 	%r113, %r33, 0, %p1;
	or.b32  	%r114, %r113, 2146435072;
	selp.b32 	%r115, %r114, %r113, %p40;
	mov.b32 	%r116, 0;
	mov.b64 	%fd52, {%r116, %r115};
	selp.f64 	%fd96, %fd52, %fd51, %p43;
	selp.u32 	%r117, -1, 0, %p1;
	selp.u32 	%r118, -1, 0, %p41;
	selp.b32 	%r119, %r117, %r118, %p43;
	and.b32  	%r120, %r119, 1;
	setp.eq.b32 	%p4, %r120, 1;
	add.f64 	%fd53, %fd1, %fd9;
	{
	.reg .b32 %temp; 
	mov.b64 	{%temp, %r121}, %fd53;
	}
	and.b32  	%r122, %r121, 2146435072;
	setp.ne.s32 	%p44, %r122, 2146435072;
	@%p44 bra 	$L__BB7_21;
	setp.nan.f32 	%p45, %f6, %f6;
	@%p45 bra 	$L__BB7_20;
	setp.neu.f64 	%p46, %fd10, 0d7FF0000000000000;
	@%p46 bra 	$L__BB7_21;
	setp.ne.s32 	%p48, %r6, 1071644672;
	selp.b32 	%r124, %r7, %r5, %p48;
	selp.b32 	%r125, %r124, %r5, %p4;
	selp.b32 	%r126, %r125, %r5, %p42;
	mov.b32 	%r127, 0;
	mov.b64 	%fd96, {%r127, %r126};
	bra.uni 	$L__BB7_21;
$L__BB7_20:
	add.rn.f64 	%fd96, %fd9, %fd1;
$L__BB7_21:
	setp.eq.s32 	%p49, %r61, 0;
	setp.ne.s32 	%p50, %r10, 1071644672;
	setp.lt.s32 	%p51, %r8, 0;
	setp.eq.s64 	%p52, %rd33, -9223372036854775808;
	setp.eq.s32 	%p53, %r60, 0;
	setp.eq.f32 	%p54, %f6, 0f3F800000;
	selp.f64 	%fd54, 0d3FF0000000000000, %fd96, %p54;
	selp.f64 	%fd55, 0d3FF0000000000000, %fd54, %p53;
	cvt.f64.f32 	%fd56, %f7;
	{
	.reg .b32 %temp; 
	mov.b64 	{%temp, %r130}, %fd56;
	}
	{ // callseq 39, 0
	.param .b64 param0;
	st.param.f64 	[param0], %fd56;
	.param .b64 param1;
	st.param.f64 	[param1], %fd2;
	.param .b64 retval0;
	call.uni (retval0), 
	__internal_accurate_pow, 
	(
	param0, 
	param1
	);
	ld.param.f64 	%fd57, [retval0];
	} // callseq 39
	setp.lt.s32 	%p55, %r130, 0;
	neg.f64 	%fd59, %fd57;
	selp.f64 	%fd60, %fd59, %fd57, %p52;
	selp.f64 	%fd61, %fd60, %fd57, %p55;
	setp.eq.f32 	%p56, %f7, 0f00000000;
	selp.b32 	%r131, %r130, 0, %p2;
	or.b32  	%r132, %r131, 2146435072;
	selp.b32 	%r133, %r132, %r131, %p51;
	mov.b32 	%r210, 0;
	mov.b64 	%fd62, {%r210, %r133};
	selp.f64 	%fd63, %fd62, %fd61, %p56;
	selp.u32 	%r134, -1, 0, %p2;
	selp.u32 	%r135, -1, 0, %p52;
	selp.b32 	%r136, %r134, %r135, %p56;
	and.b32  	%r138, %r136, 1;
	setp.eq.b32 	%p57, %r138, 1;
	add.f64 	%fd64, %fd2, %fd56;
	{
	.reg .b32 %temp; 
	mov.b64 	{%temp, %r139}, %fd64;
	}
	and.b32  	%r140, %r139, 2146435072;
	setp.eq.s32 	%p58, %r140, 2146435072;
	setp.eq.f32 	%p59, %f7, 0f7F800000;
	selp.b32 	%r141, %r11, %r9, %p50;
	selp.b32 	%r142, %r141, %r9, %p57;
	selp.b32 	%r143, %r142, %r9, %p55;
	mov.b64 	%fd65, {%r210, %r143};
	selp.f64 	%fd66, %fd65, %fd63, %p58;
	selp.f64 	%fd67, %fd66, %fd63, %p59;
	setp.eq.f32 	%p60, %f7, 0f3F800000;
	selp.f64 	%fd68, 0d3FF0000000000000, %fd67, %p60;
	selp.f64 	%fd69, 0d3FF0000000000000, %fd68, %p49;
	mul.f64 	%fd70, %fd55, %fd69;
	cvt.rn.f32.f64 	%f25, %fd70;
	st.f32 	[%rd78], %f25;
	add.f32 	%f95, %f95, %f25;
$L__BB7_22:
	add.s32 	%r207, %r207, 2;
	add.s64 	%rd78, %rd78, 8;
	add.s32 	%r206, %r206, 2;
	add.s64 	%rd77, %rd77, 8;
	setp.ne.s32 	%p61, %r207, 0;
	mov.u32 	%r212, %r16;
	@%p61 bra 	$L__BB7_6;
$L__BB7_23:
	setp.eq.s32 	%p62, %r15, 0;
	@%p62 bra 	$L__BB7_32;
	mul.wide.u32 	%rd47, %r212, 4;
	add.s64 	%rd21, %rd39, %rd47;
	mov.b32 	%r144, 0;
	st.u32 	[%rd21], %r144;
	add.s32 	%r40, %r212, %r25;
	mul.wide.s32 	%rd48, %r40, 4;
	add.s64 	%rd49, %rd2, %rd48;
	ld.global.u32 	%r41, [%rd49];
	setp.lt.s32 	%p63, %r41, 1;
	@%p63 bra 	$L__BB7_32;
	mul.wide.u32 	%rd50, %r212, 4;
	add.s64 	%rd51, %rd9, %rd50;
	ld.global.u32 	%r145, [%rd51];
	setp.ne.s32 	%p64, %r145, 0;
	@%p64 bra 	$L__BB7_32;
	setp.lt.s32 	%p65, %r4, 0;
	setp.eq.s64 	%p66, %rd31, -9223372036854775808;
	mul.wide.s32 	%rd52, %r40, 4;
	add.s64 	%rd53, %rd1, %rd52;
	ld.global.f32 	%f12, [%rd53];
	cvt.rn.f32.u32 	%f26, %r41;
	div.rn.f32 	%f13, %f26, 0f41200000;
	cvt.f64.f32 	%fd15, %f12;
	{
	.reg .b32 %temp; 
	mov.b64 	{%temp, %r42}, %fd15;
	}
	abs.f64 	%fd16, %fd15;
	{ // callseq 40, 0
	.param .b64 param0;
	st.param.f64 	[param0], %fd16;
	.param .b64 param1;
	st.param.f64 	[param1], %fd1;
	.param .b64 retval0;
	call.uni (retval0), 
	__internal_accurate_pow, 
	(
	param0, 
	param1
	);
	ld.param.f64 	%fd71, [retval0];
	} // callseq 40
	setp.lt.s32 	%p67, %r42, 0;
	neg.f64 	%fd73, %fd71;
	selp.f64 	%fd74, %fd73, %fd71, %p66;
	selp.f64 	%fd75, %fd74, %fd71, %p67;
	setp.eq.f32 	%p68, %f12, 0f00000000;
	selp.b32 	%r146, %r42, 0, %p1;
	or.b32  	%r147, %r146, 2146435072;
	selp.b32 	%r148, %r147, %r146, %p65;
	mov.b32 	%r149, 0;
	mov.b64 	%fd76, {%r149, %r148};
	selp.f64 	%fd97, %fd76, %fd75, %p68;
	selp.u32 	%r150, -1, 0, %p1;
	selp.u32 	%r151, -1, 0, %p66;
	selp.b32 	%r152, %r150, %r151, %p68;
	and.b32  	%r153, %r152, 1;
	setp.eq.b32 	%p5, %r153, 1;
	add.f64 	%fd77, %fd1, %fd15;
	{
	.reg .b32 %temp; 
	mov.b64 	{%temp, %r154}, %fd77;
	}
	and.b32  	%r155, %r154, 2146435072;
	setp.ne.s32 	%p69, %r155, 2146435072;
	@%p69 bra 	$L__BB7_31;
	setp.nan.f32 	%p70, %f12, %f12;
	@%p70 bra 	$L__BB7_30;
	setp.neu.f64 	%p71, %fd16, 0d7FF0000000000000;
	@%p71 bra 	$L__BB7_31;
	setp.ne.s32 	%p73, %r6, 1071644672;
	selp.b32 	%r157, %r7, %r5, %p73;
	selp.b32 	%r158, %r157, %r5, %p5;
	selp.b32 	%r159, %r158, %r5, %p67;
	mov.b32 	%r160, 0;
	mov.b64 	%fd97, {%r160, %r159};
	bra.uni 	$L__BB7_31;
$L__BB7_30:
	add.rn.f64 	%fd97, %fd15, %fd1;
$L__BB7_31:
	setp.eq.s32 	%p74, %r61, 0;
	setp.ne.s32 	%p75, %r10, 1071644672;
	setp.lt.s32 	%p76, %r8, 0;
	setp.eq.s64 	%p77, %rd33, -9223372036854775808;
	setp.eq.s32 	%p78, %r60, 0;
	setp.eq.f32 	%p79, %f12, 0f3F800000;
	selp.f64 	%fd78, 0d3FF0000000000000, %fd97, %p79;
	selp.f64 	%fd79, 0d3FF0000000000000, %fd78, %p78;
	cvt.f64.f32 	%fd80, %f13;
	{
	.reg .b32 %temp; 
	mov.b64 	{%temp, %r163}, %fd80;
	}
	{ // callseq 41, 0
	.param .b64 param0;
	st.param.f64 	[param0], %fd80;
	.param .b64 param1;
	st.param.f64 	[param1], %fd2;
	.param .b64 retval0;
	call.uni (retval0), 
	__internal_accurate_pow, 
	(
	param0, 
	param1
	);
	ld.param.f64 	%fd81, [retval0];
	} // callseq 41
	setp.lt.s32 	%p80, %r163, 0;
	neg.f64 	%fd83, %fd81;
	selp.f64 	%fd84, %fd83, %fd81, %p77;
	selp.f64 	%fd85, %fd84, %fd81, %p80;
	setp.eq.f32 	%p81, %f13, 0f00000000;
	selp.b32 	%r164, %r163, 0, %p2;
	or.b32  	%r165, %r164, 2146435072;
	selp.b32 	%r166, %r165, %r164, %p76;
	mov.b32 	%r210, 0;
	mov.b64 	%fd86, {%r210, %r166};
	selp.f64 	%fd87, %fd86, %fd85, %p81;
	selp.u32 	%r167, -1, 0, %p2;
	selp.u32 	%r168, -1, 0, %p77;
	selp.b32 	%r169, %r167, %r168, %p81;
	and.b32  	%r171, %r169, 1;
	setp.eq.b32 	%p82, %r171, 1;
	add.f64 	%fd88, %fd2, %fd80;
	{
	.reg .b32 %temp; 
	mov.b64 	{%temp, %r172}, %fd88;
	}
	and.b32  	%r173, %r172, 2146435072;
	setp.eq.s32 	%p83, %r173, 2146435072;
	setp.eq.f32 	%p84, %f13, 0f7F800000;
	selp.b32 	%r174, %r11, %r9, %p75;
	selp.b32 	%r175, %r174, %r9, %p82;
	selp.b32 	%r176, %r175, %r9, %p80;
	mov.b64 	%fd89, {%r210, %r176};
	selp.f64 	%fd90, %fd89, %fd87, %p83;
	selp.f64 	%fd91, %fd90, %fd87, %p84;
	setp.eq.f32 	%p85, %f13, 0f3F800000;
	selp.f64 	%fd92, 0d3FF0000000000000, %fd91, %p85;
	selp.f64 	%fd93, 0d3FF0000000000000, %fd92, %p74;
	mul.f64 	%fd94, %fd79, %fd93;
	cvt.rn.f32.f64 	%f27, %fd94;
	st.f32 	[%rd21], %f27;
	add.f32 	%f95, %f95, %f27;
$L__BB7_32:
	setp.eq.s32 	%p86, %r210, 0;
	@%p86 bra 	$L__BB7_33;
	bra.uni 	$L__BB7_52;
$L__BB7_33:
	setp.lt.u32 	%p88, %r56, 16;
	mov.b32 	%r219, 0;
	@%p88 bra 	$L__BB7_42;
	mov.b32 	%r215, 0;
	bra.uni 	$L__BB7_41;
$L__BB7_35:
	ld.global.v2.u32 	{%r182, %r183}, [%rd6];
	shr.u32 	%r184, %r183, 2;
	xor.b32  	%r185, %r184, %r183;
	ld.global.v2.u32 	{%r186, %r187}, [%rd6+8];
	ld.global.v2.u32 	{%r188, %r189}, [%rd6+16];
	st.global.v2.u32 	[%rd6+8], {%r187, %r188};
	shl.b32 	%r190, %r189, 4;
	shl.b32 	%r191, %r185, 1;
	xor.b32  	%r192, %r191, %r190;
	xor.b32  	%r193, %r192, %r185;
	xor.b32  	%r194, %r193, %r189;
	st.global.v2.u32 	[%rd6+16], {%r189, %r194};
	add.s32 	%r195, %r182, 362437;
	st.global.v2.u32 	[%rd6], {%r195, %r186};
	add.s32 	%r196, %r194, %r195;
	cvt.rn.f32.u32 	%f91, %r196;
	fma.rn.f32 	%f16, %f91, 0f2F800000, 0f2F000000;
	mov.f32 	%f99, 0f00000000;
	mov.b32 	%r216, 0;
$L__BB7_36:
	mul.wide.u32 	%rd61, %r216, 4;
	add.s64 	%rd62, %rd39, %rd61;
	ld.f32 	%f92, [%rd62];
	add.f32 	%f99, %f99, %f92;
	setp.le.f32 	%p97, %f16, %f99;
	mov.u32 	%r204, %r216;
	@%p97 bra 	$L__BB7_38;
	add.s32 	%r216, %r216, 1;
	setp.ne.s32 	%p98, %r216, %r56;
	mov.u32 	%r204, %r12;
	@%p98 bra 	$L__BB7_36;
$L__BB7_38:
	setp.gt.s32 	%p99, %r204, -1;
	@%p99 bra 	$L__BB7_40;
	mov.u64 	%rd63, $str$3;
	cvta.global.u64 	%rd64, %rd63;
	mov.u64 	%rd65, $str$4;
	cvta.global.u64 	%rd66, %rd65;
	mov.u64 	%rd67, __unnamed_1;
	cvta.global.u64 	%rd68, %rd67;
	{ // callseq 43, 0
	.param .b64 param0;
	st.param.b64 	[param0], %rd64;
	.param .b64 param1;
	st.param.b64 	[param1], %rd66;
	.param .b32 param2;
	st.param.b32 	[param2], 169;
	.param .b64 param3;
	st.param.b64 	[param3], %rd68;
	.param .b64 param4;
	st.param.b64 	[param4], 1;
	call.uni 
	__assertfail, 
	(
	param0, 
	param1, 
	param2, 
	param3, 
	param4
	);
	} // callseq 43
$L__BB7_40:
	add.s32 	%r197, %r204, %r25;
	mul.wide.s32 	%rd69, %r197, 4;
	add.s64 	%rd70, %rd2, %rd69;
	ld.global.u32 	%r198, [%rd70];
	ld.global.u32 	%r199, [%rd12];
	add.s32 	%r200, %r199, %r198;
	st.global.u32 	[%rd12], %r200;
	mul.wide.u32 	%rd71, %r205, 4;
	add.s64 	%rd72, %rd10, %rd71;
	st.global.u32 	[%rd72+4], %r204;
	mul.wide.s32 	%rd73, %r204, 4;
	add.s64 	%rd74, %rd9, %rd73;
	mov.b32 	%r201, 1;
	st.global.u32 	[%rd74], %r201;
	add.s32 	%r205, %r205, 1;
	bra.uni 	$L__BB7_4;
$L__BB7_41:
	.pragma "nounroll";
	mul.wide.u32 	%rd54, %r215, 4;
	add.s64 	%rd55, %rd39, %rd54;
	ld.f32 	%f28, [%rd55];
	div.rn.f32 	%f29, %f28, %f95;
	st.f32 	[%rd55], %f29;
	ld.f32 	%f30, [%rd55+4];
	div.rn.f32 	%f31, %f30, %f95;
	st.f32 	[%rd55+4], %f31;
	ld.f32 	%f32, [%rd55+8];
	div.rn.f32 	%f33, %f32, %f95;
	st.f32 	[%rd55+8], %f33;
	ld.f32 	%f34, [%rd55+12];
	div.rn.f32 	%f35, %f34, %f95;
	st.f32 	[%rd55+12], %f35;
	ld.f32 	%f36, [%rd55+16];
	div.rn.f32 	%f37, %f36, %f95;
	st.f32 	[%rd55+16], %f37;
	ld.f32 	%f38, [%rd55+20];
	div.rn.f32 	%f39, %f38, %f95;
	st.f32 	[%rd55+20], %f39;
	ld.f32 	%f40, [%rd55+24];
	div.rn.f32 	%f41, %f40, %f95;
	st.f32 	[%rd55+24], %f41;
	ld.f32 	%f42, [%rd55+28];
	div.rn.f32 	%f43, %f42, %f95;
	st.f32 	[%rd55+28], %f43;
	ld.f32 	%f44, [%rd55+32];
	div.rn.f32 	%f45, %f44, %f95;
	st.f32 	[%rd55+32], %f45;
	ld.f32 	%f46, [%rd55+36];
	div.rn.f32 	%f47, %f46, %f95;
	st.f32 	[%rd55+36], %f47;
	ld.f32 	%f48, [%rd55+40];
	div.rn.f32 	%f49, %f48, %f95;
	st.f32 	[%rd55+40], %f49;
	ld.f32 	%f50, [%rd55+44];
	div.rn.f32 	%f51, %f50, %f95;
	st.f32 	[%rd55+44], %f51;
	ld.f32 	%f52, [%rd55+48];
	div.rn.f32 	%f53, %f52, %f95;
	st.f32 	[%rd55+48], %f53;
	ld.f32 	%f54, [%rd55+52];
	div.rn.f32 	%f55, %f54, %f95;
	st.f32 	[%rd55+52], %f55;
	ld.f32 	%f56, [%rd55+56];
	div.rn.f32 	%f57, %f56, %f95;
	st.f32 	[%rd55+56], %f57;
	ld.f32 	%f58, [%rd55+60];
	div.rn.f32 	%f59, %f58, %f95;
	st.f32 	[%rd55+60], %f59;
	add.s32 	%r215, %r215, 16;
	setp.eq.s32 	%p89, %r215, %r17;
	mov.u32 	%r219, %r17;
	@%p89 bra 	$L__BB7_42;
	bra.uni 	$L__BB7_41;
$L__BB7_42:
	setp.eq.s32 	%p90, %r13, 0;
	@%p90 bra 	$L__BB7_35;
	add.s32 	%r179, %r13, -1;
	setp.lt.u32 	%p91, %r179, 7;
	@%p91 bra 	$L__BB7_45;
	mul.wide.u32 	%rd56, %r219, 4;
	add.s64 	%rd57, %rd39, %rd56;
	ld.f32 	%f60, [%rd57];
	div.rn.f32 	%f61, %f60, %f95;
	st.f32 	[%rd57], %f61;
	ld.f32 	%f62, [%rd57+4];
	div.rn.f32 	%f63, %f62, %f95;
	st.f32 	[%rd57+4], %f63;
	ld.f32 	%f64, [%rd57+8];
	div.rn.f32 	%f65, %f64, %f95;
	st.f32 	[%rd57+8], %f65;
	ld.f32 	%f66, [%rd57+12];
	div.rn.f32 	%f67, %f66, %f95;
	st.f32 	[%rd57+12], %f67;
	ld.f32 	%f68, [%rd57+16];
	div.rn.f32 	%f69, %f68, %f95;
	st.f32 	[%rd57+16], %f69;
	ld.f32 	%f70, [%rd57+20];
	div.rn.f32 	%f71, %f70, %f95;
	st.f32 	[%rd57+20], %f71;
	ld.f32 	%f72, [%rd57+24];
	div.rn.f32 	%f73, %f72, %f95;
	st.f32 	[%rd57+24], %f73;
	ld.f32 	%f74, [%rd57+28];
	div.rn.f32 	%f75, %f74, %f95;
	st.f32 	[%rd57+28], %f75;
	add.s32 	%r219, %r219, 8;
$L__BB7_45:
	setp.eq.s32 	%p92, %r14, 0;
	@%p92 bra 	$L__BB7_35;
	add.s32 	%r180, %r14, -1;
	setp.lt.u32 	%p93, %r180, 3;
	@%p93 bra 	$L__BB7_48;
	mul.wide.u32 	%rd58, %r219, 4;
	add.s64 	%rd59, %rd39, %rd58;
	ld.f32 	%f76, [%rd59];
	div.rn.f32 	%f77, %f76, %f95;
	st.f32 	[%rd59], %f77;
	ld.f32 	%f78, [%rd59+4];
	div.rn.f32 	%f79, %f78, %f95;
	st.f32 	[%rd59+4], %f79;
	ld.f32 	%f80, [%rd59+8];
	div.rn.f32 	%f81, %f80, %f95;
	st.f32 	[%rd59+8], %f81;
	ld.f32 	%f82, [%rd59+12];
	div.rn.f32 	%f83, %f82, %f95;
	st.f32 	[%rd59+12], %f83;
	add.s32 	%r219, %r219, 4;
$L__BB7_48:
	setp.eq.s32 	%p94, %r18, 0;
	@%p94 bra 	$L__BB7_35;
	setp.eq.s32 	%p95, %r18, 1;
	mul.wide.u32 	%rd60, %r219, 4;
	add.s64 	%rd22, %rd39, %rd60;
	ld.f32 	%f84, [%rd22];
	div.rn.f32 	%f85, %f84, %f95;
	st.f32 	[%rd22], %f85;
	@%p95 bra 	$L__BB7_35;
	setp.eq.s32 	%p96, %r18, 2;
	ld.f32 	%f86, [%rd22+4];
	div.rn.f32 	%f87, %f86, %f95;
	st.f32 	[%rd22+4], %f87;
	@%p96 bra 	$L__BB7_35;
	ld.f32 	%f88, [%rd22+8];
	div.rn.f32 	%f89, %f88, %f95;
	st.f32 	[%rd22+8], %f89;
	bra.uni 	$L__BB7_35;
$L__BB7_52:
	{ // callseq 42, 0
	.param .b64 param0;
	st.param.b64 	[param0], %rd39;
	call.uni 
	free, 
	(
	param0
	);
	} // callseq 42
	add.s32 	%r203, %r203, %r20;
	setp.lt.s32 	%p87, %r203, %r57;
	@%p87 bra 	$L__BB7_2;
$L__BB7_53:
	ret;

}
.func  (.param .b64 func_retval0) __internal_accurate_pow(
	.param .b64 __internal_accurate_pow_param_0,
	.param .b64 __internal_accurate_pow_param_1
)
{
	.reg .pred 	%p<8>;
	.reg .b32 	%r<49>;
	.reg .b32 	%f<3>;
	.reg .b64 	%fd<109>;

	ld.param.f64 	%fd10, [__internal_accurate_pow_param_0];
	ld.param.f64 	%fd11, [__internal_accurate_pow_param_1];
	{
	.reg .b32 %temp; 
	mov.b64 	{%temp, %r46}, %fd10;
	}
	{
	.reg .b32 %temp; 
	mov.b64 	{%r45, %temp}, %fd10;
	}
	shr.u32 	%r47, %r46, 20;
	setp.gt.u32 	%p1, %r46, 1048575;
	@%p1 bra 	$L__BB8_2;
	mul.f64 	%fd12, %fd10, 0d4350000000000000;
	{
	.reg .b32 %temp; 
	mov.b64 	{%temp, %r46}, %fd12;
	}
	{
	.reg .b32 %temp; 
	mov.b64 	{%r45, %temp}, %fd12;
	}
	shr.u32 	%r16, %r46, 20;
	add.s32 	%r47, %r16, -54;
$L__BB8_2:
	add.s32 	%r48, %r47, -1023;
	and.b32  	%r17, %r46, -2146435073;
	or.b32  	%r18, %r17, 1072693248;
	mov.b64 	%fd107, {%r45, %r18};
	setp.lt.u32 	%p2, %r18, 1073127583;
	@%p2 bra 	$L__BB8_4;
	{
	.reg .b32 %temp; 
	mov.b64 	{%r19, %temp}, %fd107;
	}
	{
	.reg .b32 %temp; 
	mov.b64 	{%temp, %r20}, %fd107;
	}
	add.s32 	%r21, %r20, -1048576;
	mov.b64 	%fd107, {%r19, %r21};
	add.s32 	%r48, %r47, -1022;
$L__BB8_4:
	add.f64 	%fd13, %fd107, 0dBFF0000000000000;
	add.f64 	%fd14, %fd107, 0d3FF0000000000000;
	rcp.approx.ftz.f64 	%fd15, %fd14;
	neg.f64 	%fd16, %fd14;
	fma.rn.f64 	%fd17, %fd16, %fd15, 0d3FF0000000000000;
	fma.rn.f64 	%fd18, %fd17, %fd17, %fd17;
	fma.rn.f64 	%fd19, %fd18, %fd15, %fd15;
	mul.f64 	%fd20, %fd13, %fd19;
	fma.rn.f64 	%fd21, %fd13, %fd19, %fd20;
	mul.f64 	%fd22, %fd21, %fd21;
	fma.rn.f64 	%fd23, %fd22, 0d3EB0F5FF7D2CAFE2, 0d3ED0F5D241AD3B5A;
	fma.rn.f64 	%fd24, %fd23, %fd22, 0d3EF3B20A75488A3F;
	fma.rn.f64 	%fd25, %fd24, %fd22, 0d3F1745CDE4FAECD5;
	fma.rn.f64 	%fd26, %fd25, %fd22, 0d3F3C71C7258A578B;
	fma.rn.f64 	%fd27, %fd26, %fd22, 0d3F6249249242B910;
	fma.rn.f64 	%fd28, %fd27, %fd22, 0d3F89999999999DFB;
	sub.f64 	%fd29, %fd13, %fd21;
	add.f64 	%fd30, %fd29, %fd29;
	neg.f64 	%fd31, %fd21;
	fma.rn.f64 	%fd32, %fd31, %fd13, %fd30;
	mul.f64 	%fd33, %fd19, %fd32;
	fma.rn.f64 	%fd34, %fd22, %fd28, 0d3FB5555555555555;
	mov.f64 	%fd35, 0d3FB5555555555555;
	sub.f64 	%fd36, %fd35, %fd34;
	fma.rn.f64 	%fd37, %fd22, %fd28, %fd36;
	add.f64 	%fd38, %fd37, 0dBC46A4CB00B9E7B0;
	add.f64 	%fd39, %fd34, %fd38;
	sub.f64 	%fd40, %fd34, %fd39;
	add.f64 	%fd41, %fd38, %fd40;
	mul.rn.f64 	%fd42, %fd21, %fd21;
	neg.f64 	%fd43, %fd42;
	fma.rn.f64 	%fd44, %fd21, %fd21, %fd43;
	{
	.reg .b32 %temp; 
	mov.b64 	{%r22, %temp}, %fd33;
	}
	{
	.reg .b32 %temp; 
	mov.b64 	{%temp, %r23}, %fd33;
	}
	add.s32 	%r24, %r23, 1048576;
	mov.b64 	%fd45, {%r22, %r24};
	fma.rn.f64 	%fd46, %fd21, %fd45, %fd44;
	mul.rn.f64 	%fd47, %fd42, %fd21;
	neg.f64 	%fd48, %fd47;
	fma.rn.f64 	%fd49, %fd42, %fd21, %fd48;
	fma.rn.f64 	%fd50, %fd42, %fd33, %fd49;
	fma.rn.f64 	%fd51, %fd46, %fd21, %fd50;
	mul.rn.f64 	%fd52, %fd39, %fd47;
	neg.f64 	%fd53, %fd52;
	fma.rn.f64 	%fd54, %fd39, %fd47, %fd53;
	fma.rn.f64 	%fd55, %fd39, %fd51, %fd54;
	fma.rn.f64 	%fd56, %fd41, %fd47, %fd55;
	add.f64 	%fd57, %fd52, %fd56;
	sub.f64 	%fd58, %fd52, %fd57;
	add.f64 	%fd59, %fd56, %fd58;
	add.f64 	%fd60, %fd21, %fd57;
	sub.f64 	%fd61, %fd21, %fd60;
	add.f64 	%fd62, %fd57, %fd61;
	add.f64 	%fd63, %fd59, %fd62;
	add.f64 	%fd64, %fd33, %fd63;
	add.f64 	%fd65, %fd60, %fd64;
	sub.f64 	%fd66, %fd60, %fd65;
	add.f64 	%fd67, %fd64, %fd66;
	xor.b32  	%r25, %r48, -2147483648;
	mov.b32 	%r26, 1127219200;
	mov.b64 	%fd68, {%r25, %r26};
	mov.b32 	%r27, -2147483648;
	mov.b64 	%fd69, {%r27, %r26};
	sub.f64 	%fd70, %fd68, %fd69;
	fma.rn.f64 	%fd71, %fd70, 0d3FE62E42FEFA39EF, %fd65;
	fma.rn.f64 	%fd72, %fd70, 0dBFE62E42FEFA39EF, %fd71;
	sub.f64 	%fd73, %fd72, %fd65;
	sub.f64 	%fd74, %fd67, %fd73;
	fma.rn.f64 	%fd75, %fd70, 0d3C7ABC9E3B39803F, %fd74;
	add.f64 	%fd76, %fd71, %fd75;
	sub.f64 	%fd77, %fd71, %fd76;
	add.f64 	%fd78, %fd75, %fd77;
	{
	.reg .b32 %temp; 
	mov.b64 	{%temp, %r28}, %fd11;
	}
	{
	.reg .b32 %temp; 
	mov.b64 	{%r29, %temp}, %fd11;
	}
	shl.b32 	%r30, %r28, 1;
	setp.gt.u32 	%p3, %r30, -33554433;
	and.b32  	%r31, %r28, -15728641;
	selp.b32 	%r32, %r31, %r28, %p3;
	mov.b64 	%fd79, {%r29, %r32};
	mul.rn.f64 	%fd80, %fd76, %fd79;
	neg.f64 	%fd81, %fd80;
	fma.rn.f64 	%fd82, %fd76, %fd79, %fd81;
	fma.rn.f64 	%fd83, %fd78, %fd79, %fd82;
	add.f64 	%fd4, %fd80, %fd83;
	sub.f64 	%fd84, %fd80, %fd4;
	add.f64 	%fd5, %fd83, %fd84;
	fma.rn.f64 	%fd85, %fd4, 0d3FF71547652B82FE, 0d4338000000000000;
	{
	.reg .b32 %temp; 
	mov.b64 	{%r13, %temp}, %fd85;
	}
	mov.f64 	%fd86, 0dC338000000000000;
	add.rn.f64 	%fd87, %fd85, %fd86;
	fma.rn.f64 	%fd88, %fd87, 0dBFE62E42FEFA39EF, %fd4;
	fma.rn.f64 	%fd89, %fd87, 0dBC7ABC9E3B39803F, %fd88;
	fma.rn.f64 	%fd90, %fd89, 0d3E5ADE1569CE2BDF, 0d3E928AF3FCA213EA;
	fma.rn.f64 	%fd91, %fd90, %fd89, 0d3EC71DEE62401315;
	fma.rn.f64 	%fd92, %fd91, %fd89, 0d3EFA01997C89EB71;
	fma.rn.f64 	%fd93, %fd92, %fd89, 0d3F2A01A014761F65;
	fma.rn.f64 	%fd94, %fd93, %fd89, 0d3F56C16C1852B7AF;
	fma.rn.f64 	%fd95, %fd94, %fd89, 0d3F81111111122322;
	fma.rn.f64 	%fd96, %fd95, %fd89, 0d3FA55555555502A1;
	fma.rn.f64 	%fd97, %fd96, %fd89, 0d3FC5555555555511;
	fma.rn.f64 	%fd98, %fd97, %fd89, 0d3FE000000000000B;
	fma.rn.f64 	%fd99, %fd98, %fd89, 0d3FF0000000000000;
	fma.rn.f64 	%fd100, %fd99, %fd89, 0d3FF0000000000000;
	{
	.reg .b32 %temp; 
	mov.b64 	{%r14, %temp}, %fd100;
	}
	{
	.reg .b32 %temp; 
	mov.b64 	{%temp, %r15}, %fd100;
	}
	shl.b32 	%r33, %r13, 20;
	add.s32 	%r34, %r33, %r15;
	mov.b64 	%fd108, {%r14, %r34};
	{
	.reg .b32 %temp; 
	mov.b64 	{%temp, %r35}, %fd4;
	}
	mov.b32 	%f2, %r35;
	abs.f32 	%f1, %f2;
	setp.lt.f32 	%p4, %f1, 0f4086232B;
	@%p4 bra 	$L__BB8_7;
	setp.lt.f64 	%p5, %fd4, 0d0000000000000000;
	add.f64 	%fd101, %fd4, 0d7FF0000000000000;
	selp.f64 	%fd108, 0d0000000000000000, %fd101, %p5;
	setp.geu.f32 	%p6, %f1, 0f40874800;
	@%p6 bra 	$L__BB8_7;
	shr.u32 	%r36, %r13, 31;
	add.s32 	%r37, %r13, %r36;
	shr.s32 	%r38, %r37, 1;
	shl.b32 	%r39, %r38, 20;
	add.s32 	%r40, %r15, %r39;
	mov.b64 	%fd102, {%r14, %r40};
	sub.s32 	%r41, %r13, %r38;
	shl.b32 	%r42, %r41, 20;
	add.s32 	%r43, %r42, 1072693248;
	mov.b32 	%r44, 0;
	mov.b64 	%fd103, {%r44, %r43};
	mul.f64 	%fd108, %fd103, %fd102;
$L__BB8_7:
	abs.f64 	%fd104, %fd108;
	setp.eq.f64 	%p7, %fd104, 0d7FF0000000000000;
	fma.rn.f64 	%fd105, %fd108, %fd5, %fd108;
	selp.f64 	%fd106, %fd108, %fd105, %p7;
	st.param.f64 	[func_retval0], %fd106;
	ret;

}


// ===== COMPILED SASS (sm_100) =====

	.target	sm_100

	.elftype	@"ET_EXEC"


//--------------------- .note.nv.tkinfo           --------------------------
	.section	.note.nv.tkinfo,"",@"SHT_NOTE"
	.sectionflags	@"SHF_NOTE_NV_TKINFO"
	.tkinfo
        /*0018*/ 	.word	0x00000002
        /*0030*/ 	.string	""
        /*0030*/ 	.string	"ptxas"
        /*0030*/ 	.string	"Cuda compilation tools, release 13.0, V13.0.88"
        /*0030*/ 	.string	"Build cuda_13.0.r13.0/compiler.36424714_0"
        /*0030*/ 	.string	"-arch sm_100 -m 64 "



//--------------------- .note.nv.cuinfo           --------------------------
	.section	.note.nv.cuinfo,"",@"SHT_NOTE"
	.sectionflags	@"SHF_NOTE_NV_CUINFO"
        /*0018*/ 	.short	0x0002
        /*001a*/ 	.short	0x0064
        /*001c*/ 	.short	0x0082
	.zero		2


//--------------------- .nv.info                  --------------------------
	.section	.nv.info,"",@"SHT_CUDA_INFO"
	.align	4


	//----- nvinfo : EIATTR_REGCOUNT
	.align		4
        /*0000*/ 	.byte	0x04, 0x2f
        /*0002*/ 	.short	(.L_16 - .L_15)
	.align		4
.L_15:
        /*0004*/ 	.word	index@(_Z9rand_initjP17curandStateXORWOW)
        /*0008*/ 	.word	0x00000020


	//----- nvinfo : EIATTR_FRAME_SIZE
	.align		4
.L_16:
        /*000c*/ 	.byte	0x04, 0x11
        /*000e*/ 	.short	(.L_18 - .L_17)
	.align		4
.L_17:
        /*0010*/ 	.word	index@(_Z9rand_initjP17curandStateXORWOW)
        /*0014*/ 	.word	0x00000000


	//----- nvinfo : EIATTR_REGCOUNT
	.align		4
.L_18:
        /*0018*/ 	.byte	0x04, 0x2f
        /*001a*/ 	.short	(.L_20 - .L_19)
	.align		4
.L_19:
        /*001c*/ 	.word	index@(_Z10cuda_hellov)
        /*0020*/ 	.word	0x00000018


	//----- nvinfo : EIATTR_FRAME_SIZE
	.align		4
.L_20:
        /*0024*/ 	.byte	0x04, 0x11
        /*0026*/ 	.short	(.L_22 - .L_21)
	.align		4
.L_21:
        /*0028*/ 	.word	index@(_Z10cuda_hellov)
        /*002c*/ 	.word	0x00000000


	//----- nvinfo : EIATTR_REGCOUNT
	.align		4
.L_22:
        /*0030*/ 	.byte	0x04, 0x2f
        /*0032*/ 	.short	(.L_24 - .L_23)
	.align		4
.L_23:
        /*0034*/ 	.word	index@(_Z11reset_floatPflf)
        /*0038*/ 	.word	0x0000000c


	//----- nvinfo : EIATTR_FRAME_SIZE
	.align		4
.L_24:
        /*003c*/ 	.byte	0x04, 0x11
        /*003e*/ 	.short	(.L_26 - .L_25)
	.align		4
.L_25:
        /*0040*/ 	.word	index@(_Z11reset_floatPflf)
        /*0044*/ 	.word	0x00000000


	//----- nvinfo : EIATTR_REGCOUNT
	.align		4
.L_26:
        /*0048*/ 	.byte	0x04, 0x2f
        /*004a*/ 	.short	(.L_28 - .L_27)
	.align		4
.L_27:
        /*004c*/ 	.word	index@(_Z9reset_intPiii)
        /*0050*/ 	.word	0x00000012


	//----- nvinfo : EIATTR_FRAME_SIZE
	.align		4
.L_28:
        /*0054*/ 	.byte	0x04, 0x11
        /*0056*/ 	.short	(.L_30 - .L_29)
	.align		4
.L_29:
        /*0058*/ 	.word	index@(_Z9reset_intPiii)
        /*005c*/ 	.word	0x00000000


	//----- nvinfo : EIATTR_REGCOUNT
	.align		4
.L_30:
        /*0060*/ 	.byte	0x04, 0x2f
        /*0062*/ 	.short	(.L_32 - .L_31)
	.align		4
.L_31:
        /*0064*/ 	.word	index@(_Z9evaporatePffi)
        /*0068*/ 	.word	0x00000016


	//----- nvinfo : EIATTR_FRAME_SIZE
	.align		4
.L_32:
        /*006c*/ 	.byte	0x04, 0x11
        /*006e*/ 	.short	(.L_34 - .L_33)
	.align		4
.L_33:
        /*0070*/ 	.word	index@(_Z9evaporatePffi)
        /*0074*/ 	.word	0x00000000


	//----- nvinfo : EIATTR_REGCOUNT
	.align		4
.L_34:
        /*0078*/ 	.byte	0x04, 0x2f
        /*007a*/ 	.short	(.L_36 - .L_35)
	.align		4
.L_35:
        /*007c*/ 	.word	index@(_Z8printmatPfi)
        /*0080*/ 	.word	0x00000022


	//----- nvinfo : EIATTR_FRAME_SIZE
	.align		4
.L_36:
        /*0084*/ 	.byte	0x04, 0x11
        /*0086*/ 	.short	(.L_38 - .L_37)
	.align		4
.L_37:
        /*0088*/ 	.word	index@(_Z8printmatPfi)
        /*008c*/ 	.word	0x00000008


	//----- nvinfo : EIATTR_REGCOUNT
	.align		4
.L_38:
        /*0090*/ 	.byte	0x04, 0x2f
        /*0092*/ 	.short	(.L_40 - .L_39)
	.align		4
.L_39:
        /*0094*/ 	.word	index@(_Z12update_trailPfiiiPiS0_)
        /*0098*/ 	.word	0x00000012


	//----- nvinfo : EIATTR_FRAME_SIZE
	.align		4
.L_40:
        /*009c*/ 	.byte	0x04, 0x11
        /*009e*/ 	.short	(.L_42 - .L_41)
	.align		4
.L_41:
        /*00a0*/ 	.word	index@(_Z12update_trailPfiiiPiS0_)
        /*00a4*/ 	.word	0x00000000


	//----- nvinfo : EIATTR_REGCOUNT
	.align		4
.L_42:
        /*00a8*/ 	.byte	0x04, 0x2f
        /*00aa*/ 	.short	(.L_44 - .L_43)
	.align		4
.L_43:
        /*00ac*/ 	.word	index@(_Z3antP17curandStateXORWOWPfPiiiiiS2_S2_S2_ii)
        /*00b0*/ 	.word	0x0000003a


	//----- nvinfo : EIATTR_FRAME_SIZE
	.align		4
.L_44:
        /*00b4*/ 	.byte	0x04, 0x11
        /*00b6*/ 	.short	(.L_46 - .L_45)
	.align		4
.L_45:
        /*00b8*/ 	.word	index@($_Z3antP17curandStateXORWOWPfPiiiiiS2_S2_S2_ii$__internal_accurate_pow)
        /*00bc*/ 	.word	0x00000000


	//----- nvinfo : EIATTR_FRAME_SIZE
	.align		4
.L_46:
        /*00c0*/ 	.byte	0x04, 0x11
        /*00c2*/ 	.short	(.L_48 - .L_47)
	.align		4
.L_47:
        /*00c4*/ 	.word	index@($__internal_0_$__cuda_sm3x_div_rn_noftz_f32_slowpath)
        /*00c8*/ 	.word	0x00000000


	//----- nvinfo : EIATTR_FRAME_SIZE
	.align		4
.L_48:
        /*00cc*/ 	.byte	0x04, 0x11
        /*00ce*/ 	.short	(.L_50 - .L_49)
	.align		4
.L_49:
        /*00d0*/ 	.word	index@(_Z3antP17curandStateXORWOWPfPiiiiiS2_S2_S2_ii)
        /*00d4*/ 	.word	0x00000000


	//----- nvinfo : EIATTR_MIN_STACK_SIZE
	.align		4
.L_50:
        /*00d8*/ 	.byte	0x04, 0x12
        /*00da*/ 	.short	(.L_52 - .L_51)
	.align		4
.L_51:
        /*00dc*/ 	.word	index@(_Z3antP17curandStateXORWOWPfPiiiiiS2_S2_S2_ii)
        /*00e0*/ 	.word	0x00000000


	//----- nvinfo : EIATTR_MIN_STACK_SIZE
	.align		4
.L_52:
        /*00e4*/ 	.byte	0x04, 0x12
        /*00e6*/ 	.short	(.L_54 - .L_53)
	.align		4
.L_53:
        /*00e8*/ 	.word	index@(_Z12update_trailPfiiiPiS0_)
        /*00ec*/ 	.word	0x00000000


	//----- nvinfo : EIATTR_MIN_STACK_SIZE
	.align		4
.L_54:
        /*00f0*/ 	.byte	0x04, 0x12
        /*00f2*/ 	.short	(.L_56 - .L_55)
	.align		4
.L_55:
        /*00f4*/ 	.word	index@(_Z8printmatPfi)
        /*00f8*/ 	.word	0x00000008


	//----- nvinfo : EIATTR_MIN_STACK_SIZE
	.align		4
.L_56:
        /*00fc*/ 	.byte	0x04, 0x12
        /*00fe*/ 	.short	(.L_58 - .L_57)
	.align		4
.L_57:
        /*0100*/ 	.word	index@(_Z9evaporatePffi)
        /*0104*/ 	.word	0x00000000


	//----- nvinfo : EIATTR_MIN_STACK_SIZE
	.align		4
.L_58:
        /*0108*/ 	.byte	0x04, 0x12
        /*010a*/ 	.short	(.L_60 - .L_59)
	.align		4
.L_59:
        /*010c*/ 	.word	index@(_Z9reset_intPiii)
        /*0110*/ 	.word	0x00000000


	//----- nvinfo : EIATTR_MIN_STACK_SIZE
	.align		4
.L_60:
        /*0114*/ 	.byte	0x04, 0x12
        /*0116*/ 	.short	(.L_62 - .L_61)
	.align		4
.L_61:
        /*0118*/ 	.word	index@(_Z11reset_floatPflf)
        /*011c*/ 	.word	0x00000000


	//----- nvinfo : EIATTR_MIN_STACK_SIZE
	.align		4
.L_62:
        /*0120*/ 	.byte	0x04, 0x12
        /*0122*/ 	.short	(.L_64 - .L_63)
	.align		4
.L_63:
        /*0124*/ 	.word	index@(_Z10cuda_hellov)
        /*0128*/ 	.word	0x00000000


	//----- nvinfo : EIATTR_MIN_STACK_SIZE
	.align		4
.L_64:
        /*012c*/ 	.byte	0x04, 0x12
        /*012e*/ 	.short	(.L_66 - .L_65)
	.align		4
.L_65:
        /*0130*/ 	.word	index@(_Z9rand_initjP17curandStateXORWOW)
        /*0134*/ 	.word	0x00000000
.L_66:


//--------------------- .nv.compat                --------------------------
	.section	.nv.compat,"",@"SHT_CUDA_COMPAT_INFO"
	.align	4
        /*0000*/ 	.byte	0x02, 0x09, 0x00, 0x00, 0x02, 0x02, 0x01, 0x00, 0x02, 0x05, 0x05, 0x00, 0x03, 0x07, 0x01, 0x01
        /*0010*/ 	.byte	0x02, 0x03, 0x00, 0x00, 0x02, 0x06, 0x01, 0x00, 0x04, 0x0b, 0x08, 0x00, 0x01, 0x00, 0x00, 0x00
        /*0020*/ 	.byte	0x00, 0x00, 0x00, 0x00


//--------------------- .nv.info._Z3antP17curandStateXORWOWPfPiiiiiS2_S2_S2_ii --------------------------
	.section	.nv.info._Z3antP17curandStateXORWOWPfPiiiiiS2_S2_S2_ii,"",@"SHT_CUDA_INFO"
	.sectionflags	@""
	.align	4


	//----- nvinfo : EIATTR_CUDA_API_VERSION
	.align		4
        /*0000*/ 	.byte	0x04, 0x37
        /*0002*/ 	.short	(.L_68 - .L_67)
.L_67:
        /*0004*/ 	.word	0x00000082


	//----- nvinfo : EIATTR_KPARAM_INFO
	.align		4
.L_68:
        /*0008*/ 	.byte	0x04, 0x17
        /*000a*/ 	.short	(.L_70 - .L_69)
.L_69:
        /*000c*/ 	.word	0x00000000
        /*0010*/ 	.short	0x000b
        /*0012*/ 	.short	0x0044
        /*0014*/ 	.byte	0x00, 0xf0, 0x11, 0x00


	//----- nvinfo : EIATTR_KPARAM_INFO
	.align		4
.L_70:
        /*0018*/ 	.byte	0x04, 0x17
        /*001a*/ 	.short	(.L_72 - .L_71)
.L_71:
        /*001c*/ 	.word	0x00000000
        /*0020*/ 	.short	0x000a
        /*0022*/ 	.short	0x0040
        /*0024*/ 	.byte	0x00, 0xf0, 0x11, 0x00


	//----- nvinfo : EIATTR_KPARAM_INFO
	.align		4
.L_72:
        /*0028*/ 	.byte	0x04, 0x17
        /*002a*/ 	.short	(.L_74 - .L_73)
.L_73:
        /*002c*/ 	.word	0x00000000
        /*0030*/ 	.short	0x0009
        /*0032*/ 	.short	0x0038
        /*0034*/ 	.byte	0x00, 0xf5, 0x21, 0x00


	//----- nvinfo : EIATTR_KPARAM_INFO
	.align		4
.L_74:
        /*0038*/ 	.byte	0x04, 0x17
        /*003a*/ 	.short	(.L_76 - .L_75)
.L_75:
        /*003c*/ 	.word	0x00000000
        /*0040*/ 	.short	0x0008
        /*0042*/ 	.short	0x0030
        /*0044*/ 	.byte	0x00, 0xf5, 0x21, 0x00


	//----- nvinfo : EIATTR_KPARAM_INFO
	.align		4
.L_76:
        /*0048*/ 	.byte	0x04, 0x17
        /*004a*/ 	.short	(.L_78 - .L_77)
.L_77:
        /*004c*/ 	.word	0x00000000
        /*0050*/ 	.short	0x0007
        /*0052*/ 	.short	0x0028
        /*0054*/ 	.byte	0x00, 0xf5, 0x21, 0x00


	//----- nvinfo : EIATTR_KPARAM_INFO
	.align		4
.L_78:
        /*0058*/ 	.byte	0x04, 0x17
        /*005a*/ 	.short	(.L_80 - .L_79)
.L_79:
        /*005c*/ 	.word	0x00000000
        /*0060*/ 	.short	0x0006
        /*0062*/ 	.short	0x0024
        /*0064*/ 	.byte	0x00, 0xf0, 0x11, 0x00


	//----- nvinfo : EIATTR_KPARAM_INFO
	.align		4
.L_80:
        /*0068*/ 	.byte	0x04, 0x17
        /*006a*/ 	.short	(.L_82 - .L_81)
.L_81:
        /*006c*/ 	.word	0x00000000
        /*0070*/ 	.short	0x0005
        /*0072*/ 	.short	0x0020
        /*0074*/ 	.byte	0x00, 0xf0, 0x11, 0x00


	//----- nvinfo : EIATTR_KPARAM_INFO
	.align		4
.L_82:
        /*0078*/ 	.byte	0x04, 0x17
        /*007a*/ 	.short	(.L_84 - .L_83)
.L_83:
        /*007c*/ 	.word	0x00000000
        /*0080*/ 	.short	0x0004
        /*0082*/ 	.short	0x001c
        /*0084*/ 	.byte	0x00, 0xf0, 0x11, 0x00


	//----- nvinfo : EIATTR_KPARAM_INFO
	.align		4
.L_84:
        /*0088*/ 	.byte	0x04, 0x17
        /*008a*/ 	.short	(.L_86 - .L_85)
.L_85:
        /*008c*/ 	.word	0x00000000
        /*0090*/ 	.short	0x0003
        /*0092*/ 	.short	0x0018
        /*0094*/ 	.byte	0x00, 0xf0, 0x11, 0x00


	//----- nvinfo : EIATTR_KPARAM_INFO
	.align		4
.L_86:
        /*0098*/ 	.byte	0x04, 0x17
        /*009a*/ 	.short	(.L_88 - .L_87)
.L_87:
        /*009c*/ 	.word	0x00000000
        /*00a0*/ 	.short	0x0002
        /*00a2*/ 	.short	0x0010
        /*00a4*/ 	.byte	0x00, 0xf5, 0x21, 0x00


	//----- nvinfo : EIATTR_KPARAM_INFO
	.align		4
.L_88:
        /*00a8*/ 	.byte	0x04, 0x17
        /*00aa*/ 	.short	(.L_90 - .L_89)
.L_89:
        /*00ac*/ 	.word	0x00000000
        /*00b0*/ 	.short	0x0001
        /*00b2*/ 	.short	0x0008
        /*00b4*/ 	.byte	0x00, 0xf5, 0x21, 0x00


	//----- nvinfo : EIATTR_KPARAM_INFO
	.align		4
.L_90:
        /*00b8*/ 	.byte	0x04, 0x17
        /*00ba*/ 	.short	(.L_92 - .L_91)
.L_91:
        /*00bc*/ 	.word	0x00000000
        /*00c0*/ 	.short	0x0000
        /*00c2*/ 	.short	0x0000
        /*00c4*/ 	.byte	0x00, 0xf5, 0x21, 0x00


	//----- nvinfo : EIATTR_SPARSE_MMA_MASK
	.align		4
.L_92:
        /*00c8*/ 	.byte	0x03, 0x50
        /*00ca*/ 	.short	0x0000


	//----- nvinfo : EIATTR_MAXREG_COUNT
	.align		4
        /*00cc*/ 	.byte	0x03, 0x1b
        /*00ce*/ 	.short	0x00ff


	//----- nvinfo : EIATTR_EXTERNS
	.align		4
        /*00d0*/ 	.byte	0x04, 0x0f
        /*00d2*/ 	.short	(.L_94 - .L_93)


	//   ....[0]....
	.align		4
.L_93:
        /*00d4*/ 	.word	index@(free)


	//   ....[1]....
	.align		4
        /*00d8*/ 	.word	index@(malloc)


	//   ....[2]....
	.align		4
        /*00dc*/ 	.word	index@(__assertfail)


	//----- nvinfo : EIATTR_MERCURY_ISA_VERSION
	.align		4
.L_94:
        /*00e0*/ 	.byte	0x03, 0x5f
        /*00e2*/ 	.short	0x0101


	//----- nvinfo : EIATTR_VRC_CTA_INIT_COUNT
	.align		4
        /*00e4*/ 	.byte	0x02, 0x4a
	.zero		1
	.zero		1


	//----- nvinfo : EIATTR_SYSCALL_OFFSETS
	.align		4
        /*00e8*/ 	.byte	0x04, 0x46
        /*00ea*/ 	.short	(.L_96 - .L_95)


	//   ....[0]....
.L_95:
        /*00ec*/ 	.word	0x00000540


	//   ....[1]....
        /*00f0*/ 	.word	0x00004a40


	//   ....[2]....
        /*00f4*/ 	.word	0x00004ba0


	//----- nvinfo : EIATTR_EXIT_INSTR_OFFSETS
	.align		4
.L_96:
        /*00f8*/ 	.byte	0x04, 0x1c
        /*00fa*/ 	.short	(.L_98 - .L_97)


	//   ....[0]....
.L_97:
        /*00fc*/ 	.word	0x00000080


	//   ....[1]....
        /*0100*/ 	.word	0x00004c10


	//----- nvinfo : EIATTR_CRS_STACK_SIZE
	.align		4
.L_98:
        /*0104*/ 	.byte	0x04, 0x1e
        /*0106*/ 	.short	(.L_100 - .L_99)
.L_99:
        /*0108*/ 	.word	0x00000000


	//----- nvinfo : EIATTR_CBANK_PARAM_SIZE
	.align		4
.L_100:
        /*010c*/ 	.byte	0x03, 0x19
        /*010e*/ 	.short	0x0048


	//----- nvinfo : EIATTR_PARAM_CBANK
	.align		4
        /*0110*/ 	.byte	0x04, 0x0a
        /*0112*/ 	.short	(.L_102 - .L_101)
	.align		4
.L_101:
        /*0114*/ 	.word	index@(.nv.constant0._Z3antP17curandStateXORWOWPfPiiiiiS2_S2_S2_ii)
        /*0118*/ 	.short	0x0380
        /*011a*/ 	.short	0x0048


	//----- nvinfo : EIATTR_SW_WAR
	.align		4
.L_102:
        /*011c*/ 	.byte	0x04, 0x36
        /*011e*/ 	.short	(.L_104 - .L_103)
.L_103:
        /*0120*/ 	.word	0x00000008
.L_104:


//--------------------- .nv.info._Z12update_trailPfiiiPiS0_ --------------------------
	.section	.nv.info._Z12update_trailPfiiiPiS0_,"",@"SHT_CUDA_INFO"
	.sectionflags	@""
	.align	4


	//----- nvinfo : EIATTR_CUDA_API_VERSION
	.align		4
        /*0000*/ 	.byte	0x04, 0x37
        /*0002*/ 	.short	(.L_106 - .L_105)
.L_105:
        /*0004*/ 	.word	0x00000082


	//----- nvinfo : EIATTR_KPARAM_INFO
	.align		4
.L_106:
        /*0008*/ 	.byte	0x04, 0x17
        /*000a*/ 	.short	(.L_108 - .L_107)
.L_107:
        /*000c*/ 	.word	0x00000000
        /*0010*/ 	.short	0x0005
        /*0012*/ 	.short	0x0020
        /*0014*/ 	.byte	0x00, 0xf5, 0x21, 0x00


	//----- nvinfo : EIATTR_KPARAM_INFO
	.align		4
.L_108:
        /*0018*/ 	.byte	0x04, 0x17
        /*001a*/ 	.short	(.L_110 - .L_109)
.L_109:
        /*001c*/ 	.word	0x00000000
        /*0020*/ 	.short	0x0004
        /*0022*/ 	.short	0x0018
        /*0024*/ 	.byte	0x00, 0xf5, 0x21, 0x00


	//----- nvinfo : EIATTR_KPARAM_INFO
	.align		4
.L_110:
        /*0028*/ 	.byte	0x04, 0x17
        /*002a*/ 	.short	(.L_112 - .L_111)
.L_111:
        /*002c*/ 	.word	0x00000000
        /*0030*/ 	.short	0x0003
        /*0032*/ 	.short	0x0010
        /*0034*/ 	.byte	0x00, 0xf0, 0x11, 0x00


	//----- nvinfo : EIATTR_KPARAM_INFO
	.align		4
.L_112:
        /*0038*/ 	.byte	0x04, 0x17
        /*003a*/ 	.short	(.L_114 - .L_113)
.L_113:
        /*003c*/ 	.word	0x00000000
        /*0040*/ 	.short	0x0002
        /*0042*/ 	.short	0x000c
        /*0044*/ 	.byte	0x00, 0xf0, 0x11, 0x00


	//----- nvinfo : EIATTR_KPARAM_INFO
	.align		4
.L_114:
        /*0048*/ 	.byte	0x04, 0x17
        /*004a*/ 	.short	(.L_116 - .L_115)
.L_115:
        /*004c*/ 	.word	0x00000000
        /*0050*/ 	.short	0x0001
        /*0052*/ 	.short	0x0008
        /*0054*/ 	.byte	0x00, 0xf0, 0x11, 0x00


	//----- nvinfo : EIATTR_KPARAM_INFO
	.align		4
.L_116:
        /*0058*/ 	.byte	0x04, 0x17
        /*005a*/ 	.short	(.L_118 - .L_117)
.L_117:
        /*005c*/ 	.word	0x00000000
        /*0060*/ 	.short	0x0000
        /*0062*/ 	.short	0x0000
        /*0064*/ 	.byte	0x00, 0xf5, 0x21, 0x00


	//----- nvinfo : EIATTR_SPARSE_MMA_MASK
	.align		4
.L_118:
        /*0068*/ 	.byte	0x03, 0x50
        /*006a*/ 	.short	0x0000


	//----- nvinfo : EIATTR_MAXREG_COUNT
	.align		4
        /*006c*/ 	.byte	0x03, 0x1b
        /*006e*/ 	.short	0x00ff


	//----- nvinfo : EIATTR_MERCURY_ISA_VERSION
	.align		4
        /*0070*/ 	.byte	0x03, 0x5f
        /*0072*/ 	.short	0x0101


	//----- nvinfo : EIATTR_VRC_CTA_INIT_COUNT
	.align		4
        /*0074*/ 	.byte	0x02, 0x4a
	.zero		1
	.zero		1


	//----- nvinfo : EIATTR_EXIT_INSTR_OFFSETS
	.align		4
        /*0078*/ 	.byte	0x04, 0x1c
        /*007a*/ 	.short	(.L_120 - .L_119)


	//   ....[0]....
.L_119:
        /*007c*/ 	.word	0x00000090


	//   ....[1]....
        /*0080*/ 	.word	0x000002f0


	//----- nvinfo : EIATTR_CRS_STACK_SIZE
	.align		4
.L_120:
        /*0084*/ 	.byte	0x04, 0x1e
        /*0086*/ 	.short	(.L_122 - .L_121)
.L_121:
        /*0088*/ 	.word	0x00000000


	//----- nvinfo : EIATTR_CBANK_PARAM_SIZE
	.align		4
.L_122:
        /*008c*/ 	.byte	0x03, 0x19
        /*008e*/ 	.short	0x0028


	//----- nvinfo : EIATTR_PARAM_CBANK
	.align		4
        /*0090*/ 	.byte	0x04, 0x0a
        /*0092*/ 	.short	(.L_124 - .L_123)
	.align		4
.L_123:
        /*0094*/ 	.word	index@(.nv.constant0._Z12update_trailPfiiiPiS0_)
        /*0098*/ 	.short	0x0380
        /*009a*/ 	.short	0x0028


	//----- nvinfo : EIATTR_SW_WAR
	.align		4
.L_124:
        /*009c*/ 	.byte	0x04, 0x36
        /*009e*/ 	.short	(.L_126 - .L_125)
.L_125:
        /*00a0*/ 	.word	0x00000008
.L_126:


//--------------------- .nv.info._Z8printmatPfi   --------------------------
	.section	.nv.info._Z8printmatPfi,"",@"SHT_CUDA_INFO"
	.sectionflags	@""
	.align	4


	//----- nvinfo : EIATTR_CUDA_API_VERSION
	.align		4
        /*0000*/ 	.byte	0x04, 0x37
        /*0002*/ 	.short	(.L_128 - .L_127)
.L_127:
        /*0004*/ 	.word	0x00000082


	//----- nvinfo : EIATTR_KPARAM_INFO
	.align		4
.L_128:
        /*0008*/ 	.byte	0x04, 0x17
        /*000a*/ 	.short	(.L_130 - .L_129)
.L_129:
        /*000c*/ 	.word	0x00000000
        /*0010*/ 	.short	0x0001
        /*0012*/ 	.short	0x0008
        /*0014*/ 	.byte	0x00, 0xf0, 0x11, 0x00


	//----- nvinfo : EIATTR_KPARAM_INFO
	.align		4
.L_130:
        /*0018*/ 	.byte	0x04, 0x17
        /*001a*/ 	.short	(.L_132 - .L_131)
.L_131:
        /*001c*/ 	.word	0x00000000
        /*0020*/ 	.short	0x0000
        /*0022*/ 	.short	0x0000
        /*0024*/ 	.byte	0x00, 0xf5, 0x21, 0x00


	//----- nvinfo : EIATTR_SPARSE_MMA_MASK
	.align		4
.L_132:
        /*0028*/ 	.byte	0x03, 0x50
        /*002a*/ 	.short	0x0000


	//----- nvinfo : EIATTR_MAXREG_COUNT
	.align		4
        /*002c*/ 	.byte	0x03, 0x1b
        /*002e*/ 	.short	0x00ff


	//----- nvinfo : EIATTR_EXTERNS
	.align		4
        /*0030*/ 	.byte	0x04, 0x0f
        /*0032*/ 	.short	(.L_134 - .L_133)


	//   ....[0]....
	.align		4
.L_133:
        /*0034*/ 	.word	index@(vprintf)


	//----- nvinfo : EIATTR_MERCURY_ISA_VERSION
	.align		4
.L_134:
        /*0038*/ 	.byte	0x03, 0x5f
        /*003a*/ 	.short	0x0101


	//----- nvinfo : EIATTR_VRC_CTA_INIT_COUNT
	.align		4
        /*003c*/ 	.byte	0x02, 0x4a
	.zero		1
	.zero		1


	//----- nvinfo : EIATTR_SYSCALL_OFFSETS
	.align		4
        /*0040*/ 	.byte	0x04, 0x46
        /*0042*/ 	.short	(.L_136 - .L_135)


	//   ....[0]....
.L_135:
        /*0044*/ 	.word	0x000000d0


	//   ....[1]....
        /*0048*/ 	.word	0x00000340


	//   ....[2]....
        /*004c*/ 	.word	0x00000420


	//   ....[3]....
        /*0050*/ 	.word	0x000004f0


	//   ....[4]....
        /*0054*/ 	.word	0x000005c0


	//   ....[5]....
        /*0058*/ 	.word	0x00000690


	//   ....[6]....
        /*005c*/ 	.word	0x00000760


	//   ....[7]....
        /*0060*/ 	.word	0x00000830


	//   ....[8]....
        /*0064*/ 	.word	0x00000900


	//   ....[9]....
        /*0068*/ 	.word	0x000009d0


	//   ....[10]....
        /*006c*/ 	.word	0x00000aa0


	//   ....[11]....
        /*0070*/ 	.word	0x00000b70


	//   ....[12]....
        /*0074*/ 	.word	0x00000c40


	//   ....[13]....
        /*0078*/ 	.word	0x00000d10


	//   ....[14]....
        /*007c*/ 	.word	0x00000de0


	//   ....[15]....
        /*0080*/ 	.word	0x00000eb0


	//   ....[16]....
        /*0084*/ 	.word	0x00000f80


	//   ....[17]....
        /*0088*/ 	.word	0x000011a0


	//   ....[18]....
        /*008c*/ 	.word	0x000012f0


	//   ....[19]....
        /*0090*/ 	.word	0x000013c0


	//   ....[20]....
        /*0094*/ 	.word	0x00001490


	//   ....[21]....
        /*0098*/ 	.word	0x00001560


	//   ....[22]....
        /*009c*/ 	.word	0x00001630


	//   ....[23]....
        /*00a0*/ 	.word	0x00001700


	//   ....[24]....
        /*00a4*/ 	.word	0x000017d0


	//   ....[25]....
        /*00a8*/ 	.word	0x00001970


	//   ....[26]....
        /*00ac*/ 	.word	0x00001aa0


	//   ....[27]....
        /*00b0*/ 	.word	0x00001b70


	//   ....[28]....
        /*00b4*/ 	.word	0x00001c40


	//   ....[29]....
        /*00b8*/ 	.word	0x00001dd0


	//   ....[30]....
        /*00bc*/ 	.word	0x00001f50


	//   ....[31]....
        /*00c0*/ 	.word	0x00002040


	//   ....[32]....
        /*00c4*/ 	.word	0x000020c0


	//   ....[33]....
        /*00c8*/ 	.word	0x00002170


	//----- nvinfo : EIATTR_EXIT_INSTR_OFFSETS
	.align		4
.L_136:
        /*00cc*/ 	.byte	0x04, 0x1c
        /*00ce*/ 	.short	(.L_138 - .L_137)


	//   ....[0]....
.L_137:
        /*00d0*/ 	.word	0x00002180


	//----- nvinfo : EIATTR_CRS_STACK_SIZE
	.align		4
.L_138:
        /*00d4*/ 	.byte	0x04, 0x1e
        /*00d6*/ 	.short	(.L_140 - .L_139)
.L_139:
        /*00d8*/ 	.word	0x00000000


	//----- nvinfo : EIATTR_CBANK_PARAM_SIZE
	.align		4
.L_140:
        /*00dc*/ 	.byte	0x03, 0x19
        /*00de*/ 	.short	0x000c


	//----- nvinfo : EIATTR_PARAM_CBANK
	.align		4
        /*00e0*/ 	.byte	0x04, 0x0a
        /*00e2*/ 	.short	(.L_142 - .L_141)
	.align		4
.L_141:
        /*00e4*/ 	.word	index@(.nv.constant0._Z8printmatPfi)
        /*00e8*/ 	.short	0x0380
        /*00ea*/ 	.short	0x000c


	//----- nvinfo : EIATTR_SW_WAR
	.align		4
.L_142:
        /*00ec*/ 	.byte	0x04, 0x36
        /*00ee*/ 	.short	(.L_144 - .L_143)
.L_143:
        /*00f0*/ 	.word	0x00000008
.L_144:


//--------------------- .nv.info._Z9evaporatePffi --------------------------
	.section	.nv.info._Z9evaporatePffi,"",@"SHT_CUDA_INFO"
	.sectionflags	@""
	.align	4


	//----- nvinfo : EIATTR_CUDA_API_VERSION
	.align		4
        /*0000*/ 	.byte	0x04, 0x37
        /*0002*/ 	.short	(.L_146 - .L_145)
.L_145:
        /*0004*/ 	.word	0x00000082


	//----- nvinfo : EIATTR_KPARAM_INFO
	.align		4
.L_146:
        /*0008*/ 	.byte	0x04, 0x17
        /*000a*/ 	.short	(.L_148 - .L_147)
.L_147:
        /*000c*/ 	.word	0x00000000
        /*0010*/ 	.short	0x0002
        /*0012*/ 	.short	0x000c
        /*0014*/ 	.byte	0x00, 0xf0, 0x11, 0x00


	//----- nvinfo : EIATTR_KPARAM_INFO
	.align		4
.L_148:
        /*0018*/ 	.byte	0x04, 0x17
        /*001a*/ 	.short	(.L_150 - .L_149)
.L_149:
        /*001c*/ 	.word	0x00000000
        /*0020*/ 	.short	0x0001
        /*0022*/ 	.short	0x0008
        /*0024*/ 	.byte	0x00, 0xf0, 0x11, 0x00


	//----- nvinfo : EIATTR_KPARAM_INFO
	.align		4
.L_150:
        /*0028*/ 	.byte	0x04, 0x17
        /*002a*/ 	.short	(.L_152 - .L_151)
.L_151:
        /*002c*/ 	.word	0x00000000
        /*0030*/ 	.short	0x0000
        /*0032*/ 	.short	0x0000
        /*0034*/ 	.byte	0x00, 0xf5, 0x21, 0x00


	//----- nvinfo : EIATTR_SPARSE_MMA_MASK
	.align		4
.L_152:
        /*0038*/ 	.byte	0x03, 0x50
        /*003a*/ 	.short	0x0000


	//----- nvinfo : EIATTR_MAXREG_COUNT
	.align		4
        /*003c*/ 	.byte	0x03, 0x1b
        /*003e*/ 	.short	0x00ff


	//----- nvinfo : EIATTR_MERCURY_ISA_VERSION
	.align		4
        /*0040*/ 	.byte	0x03, 0x5f
        /*0042*/ 	.short	0x0101


	//----- nvinfo : EIATTR_VRC_CTA_INIT_COUNT
	.align		4
        /*0044*/ 	.byte	0x02, 0x4a
	.zero		1
	.zero		1


	//----- nvinfo : EIATTR_EXIT_INSTR_OFFSETS
	.align		4
        /*0048*/ 	.byte	0x04, 0x1c
        /*004a*/ 	.short	(.L_154 - .L_153)


	//   ....[0]....
.L_153:
        /*004c*/ 	.word	0x00000090


	//   ....[1]....
        /*0050*/ 	.word	0x00000390


	//   ....[2]....
        /*0054*/ 	.word	0x00000510


	//----- nvinfo : EIATTR_CRS_STACK_SIZE
	.align		4
.L_154:
        /*0058*/ 	.byte	0x04, 0x1e
        /*005a*/ 	.short	(.L_156 - .L_155)
.L_155:
        /*005c*/ 	.word	0x00000000


	//----- nvinfo : EIATTR_CBANK_PARAM_SIZE
	.align		4
.L_156:
        /*0060*/ 	.byte	0x03, 0x19
        /*0062*/ 	.short	0x0010


	//----- nvinfo : EIATTR_PARAM_CBANK
	.align		4
        /*0064*/ 	.byte	0x04, 0x0a
        /*0066*/ 	.short	(.L_158 - .L_157)
	.align		4
.L_157:
        /*0068*/ 	.word	index@(.nv.constant0._Z9evaporatePffi)
        /*006c*/ 	.short	0x0380
        /*006e*/ 	.short	0x0010


	//----- nvinfo : EIATTR_SW_WAR
	.align		4
.L_158:
        /*0070*/ 	.byte	0x04, 0x36
        /*0072*/ 	.short	(.L_160 - .L_159)
.L_159:
        /*0074*/ 	.word	0x00000008
.L_160:


//--------------------- .nv.info._Z9reset_intPiii --------------------------
	.section	.nv.info._Z9reset_intPiii,"",@"SHT_CUDA_INFO"
	.sectionflags	@""
	.align	4


	//----- nvinfo : EIATTR_CUDA_API_VERSION
	.align		4
        /*0000*/ 	.byte	0x04, 0x37
        /*0002*/ 	.short	(.L_162 - .L_161)
.L_161:
        /*0004*/ 	.word	0x00000082


	//----- nvinfo : EIATTR_KPARAM_INFO
	.align		4
.L_162:
        /*0008*/ 	.byte	0x04, 0x17
        /*000a*/ 	.short	(.L_164 - .L_163)
.L_163:
        /*000c*/ 	.word	0x00000000
        /*0010*/ 	.short	0x0002
        /*0012*/ 	.short	0x000c
        /*0014*/ 	.byte	0x00, 0xf0, 0x11, 0x00


	//----- nvinfo : EIATTR_KPARAM_INFO
	.align		4
.L_164:
        /*0018*/ 	.byte	0x04, 0x17
        /*001a*/ 	.short	(.L_166 - .L_165)
.L_165:
        /*001c*/ 	.word	0x00000000
        /*0020*/ 	.short	0x0001
        /*0022*/ 	.short	0x0008
        /*0024*/ 	.byte	0x00, 0xf0, 0x11, 0x00


	//----- nvinfo : EIATTR_KPARAM_INFO
	.align		4
.L_166:
        /*0028*/ 	.byte	0x04, 0x17
        /*002a*/ 	.short	(.L_168 - .L_167)
.L_167:
        /*002c*/ 	.word	0x00000000
        /*0030*/ 	.short	0x0000
        /*0032*/ 	.short	0x0000
        /*0034*/ 	.byte	0x00, 0xf5, 0x21, 0x00


	//----- nvinfo : EIATTR_SPARSE_MMA_MASK
	.align		4
.L_168:
        /*0038*/ 	.byte	0x03, 0x50
        /*003a*/ 	.short	0x0000


	//----- nvinfo : EIATTR_MAXREG_COUNT
	.align		4
        /*003c*/ 	.byte	0x03, 0x1b
        /*003e*/ 	.short	0x00ff


	//----- nvinfo : EIATTR_MERCURY_ISA_VERSION
	.align		4
        /*0040*/ 	.byte	0x03, 0x5f
        /*0042*/ 	.short	0x0101


	//----- nvinfo : EIATTR_VRC_CTA_INIT_COUNT
	.align		4
        /*0044*/ 	.byte	0x02, 0x4a
	.zero		1
	.zero		1


	//----- nvinfo : EIATTR_EXIT_INSTR_OFFSETS
	.align		4
        /*0048*/ 	.byte	0x04, 0x1c
        /*004a*/ 	.short	(.L_170 - .L_169)


	//   ....[0]....
.L_169:
        /*004c*/ 	.word	0x00000090


	//   ....[1]....
        /*0050*/ 	.word	0x00000340


	//   ....[2]....
        /*0054*/ 	.word	0x00000420


	//----- nvinfo : EIATTR_CRS_STACK_SIZE
	.align		4
.L_170:
        /*0058*/ 	.byte	0x04, 0x1e
        /*005a*/ 	.short	(.L_172 - .L_171)
.L_171:
        /*005c*/ 	.word	0x00000000


	//----- nvinfo : EIATTR_CBANK_PARAM_SIZE
	.align		4
.L_172:
        /*0060*/ 	.byte	0x03, 0x19
        /*0062*/ 	.short	0x0010


	//----- nvinfo : EIATTR_PARAM_CBANK
	.align		4
        /*0064*/ 	.byte	0x04, 0x0a
        /*0066*/ 	.short	(.L_174 - .L_173)
	.align		4
.L_173:
        /*0068*/ 	.word	index@(.nv.constant0._Z9reset_intPiii)
        /*006c*/ 	.short	0x0380
        /*006e*/ 	.short	0x0010


	//----- nvinfo : EIATTR_SW_WAR
	.align		4
.L_174:
        /*0070*/ 	.byte	0x04, 0x36
        /*0072*/ 	.short	(.L_176 - .L_175)
.L_175:
        /*0074*/ 	.word	0x00000008
.L_176:


//--------------------- .nv.info._Z11reset_floatPflf --------------------------
	.section	.nv.info._Z11reset_floatPflf,"",@"SHT_CUDA_INFO"
	.sectionflags	@""
	.align	4


	//----- nvinfo : EIATTR_CUDA_API_VERSION
	.align		4
        /*0000*/ 	.byte	0x04, 0x37
        /*0002*/ 	.short	(.L_178 - .L_177)
.L_177:
        /*0004*/ 	.word	0x00000082


	//----- nvinfo : EIATTR_KPARAM_INFO
	.align		4
.L_178:
        /*0008*/ 	.byte	0x04, 0x17
        /*000a*/ 	.short	(.L_180 - .L_179)
.L_179:
        /*000c*/ 	.word	0x00000000
        /*0010*/ 	.short	0x0002
        /*0012*/ 	.short	0x0010
        /*0014*/ 	.byte	0x00, 0xf0, 0x11, 0x00


	//----- nvinfo : EIATTR_KPARAM_INFO
	.align		4
.L_180:
        /*0018*/ 	.byte	0x04, 0x17
        /*001a*/ 	.short	(.L_182 - .L_181)
.L_181:
        /*001c*/ 	.word	0x00000000
        /*0020*/ 	.short	0x0001
        /*0022*/ 	.short	0x0008
        /*0024*/ 	.byte	0x00, 0xf0, 0x21, 0x00


	//----- nvinfo : EIATTR_KPARAM_INFO
	.align		4
.L_182:
        /*0028*/ 	.byte	0x04, 0x17
        /*002a*/ 	.short	(.L_184 - .L_183)
.L_183:
        /*002c*/ 	.word	0x00000000
        /*0030*/ 	.short	0x0000
        /*0032*/ 	.short	0x0000
        /*0034*/ 	.byte	0x00, 0xf5, 0x21, 0x00


	//----- nvinfo : EIATTR_SPARSE_MMA_MASK
	.align		4
.L_184:
        /*0038*/ 	.byte	0x03, 0x50
        /*003a*/ 	.short	0x0000


	//----- nvinfo : EIATTR_MAXREG_COUNT
	.align		4
        /*003c*/ 	.byte	0x03, 0x1b
        /*003e*/ 	.short	0x00ff


	//----- nvinfo : EIATTR_MERCURY_ISA_VERSION
	.align		4
        /*0040*/ 	.byte	0x03, 0x5f
        /*0042*/ 	.short	0x0101


	//----- nvinfo : EIATTR_VRC_CTA_INIT_COUNT
	.align		4
        /*0044*/ 	.byte	0x02, 0x4a
	.zero		1
	.zero		1


	//----- nvinfo : EIATTR_EXIT_INSTR_OFFSETS
	.align		4
        /*0048*/ 	.byte	0x04, 0x1c
        /*004a*/ 	.short	(.L_186 - .L_185)


	//   ....[0]....
.L_185:
        /*004c*/ 	.word	0x00000090


	//   ....[1]....
        /*0050*/ 	.word	0x000001a0


	//----- nvinfo : EIATTR_CRS_STACK_SIZE
	.align		4
.L_186:
        /*0054*/ 	.byte	0x04, 0x1e
        /*0056*/ 	.short	(.L_188 - .L_187)
.L_187:
        /*0058*/ 	.word	0x00000000


	//----- nvinfo : EIATTR_CBANK_PARAM_SIZE
	.align		4
.L_188:
        /*005c*/ 	.byte	0x03, 0x19
        /*005e*/ 	.short	0x0014


	//----- nvinfo : EIATTR_PARAM_CBANK
	.align		4
        /*0060*/ 	.byte	0x04, 0x0a
        /*0062*/ 	.short	(.L_190 - .L_189)
	.align		4
.L_189:
        /*0064*/ 	.word	index@(.nv.constant0._Z11reset_floatPflf)
        /*0068*/ 	.short	0x0380
        /*006a*/ 	.short	0x0014


	//----- nvinfo : EIATTR_SW_WAR
	.align		4
.L_190:
        /*006c*/ 	.byte	0x04, 0x36
        /*006e*/ 	.short	(.L_192 - .L_191)
.L_191:
        /*0070*/ 	.word	0x00000008
.L_192:


//--------------------- .nv.info._Z10cuda_hellov  --------------------------
	.section	.nv.info._Z10cuda_hellov,"",@"SHT_CUDA_INFO"
	.sectionflags	@""
	.align	4


	//----- nvinfo : EIATTR_CUDA_API_VERSION
	.align		4
        /*0000*/ 	.byte	0x04, 0x37
        /*0002*/ 	.short	(.L_194 - .L_193)
.L_193:
        /*0004*/ 	.word	0x00000082


	//----- nvinfo : EIATTR_SPARSE_MMA_MASK
	.align		4
.L_194:
        /*0008*/ 	.byte	0x03, 0x50
        /*000a*/ 	.short	0x0000


	//----- nvinfo : EIATTR_MAXREG_COUNT
	.align		4
        /*000c*/ 	.byte	0x03, 0x1b
        /*000e*/ 	.short	0x00ff


	//----- nvinfo : EIATTR_EXTERNS
	.align		4
        /*0010*/ 	.byte	0x04, 0x0f
        /*0012*/ 	.short	(.L_196 - .L_195)


	//   ....[0]....
	.align		4
.L_195:
        /*0014*/ 	.word	index@(vprintf)


	//----- nvinfo : EIATTR_MERCURY_ISA_VERSION
	.align		4
.L_196:
        /*0018*/ 	.byte	0x03, 0x5f
        /*001a*/ 	.short	0x0101


	//----- nvinfo : EIATTR_VRC_CTA_INIT_COUNT
	.align		4
        /*001c*/ 	.byte	0x02, 0x4a
	.zero		1
	.zero		1


	//----- nvinfo : EIATTR_SYSCALL_OFFSETS
	.align		4
        /*0020*/ 	.byte	0x04, 0x46
        /*0022*/ 	.short	(.L_198 - .L_197)


	//   ....[0]....
.L_197:
        /*0024*/ 	.word	0x00000080


	//----- nvinfo : EIATTR_EXIT_INSTR_OFFSETS
	.align		4
.L_198:
        /*0028*/ 	.byte	0x04, 0x1c
        /*002a*/ 	.short	(.L_200 - .L_199)


	//   ....[0]....
.L_199:
        /*002c*/ 	.word	0x00000090


	//----- nvinfo : EIATTR_SW_WAR
	.align		4
.L_200:
        /*0030*/ 	.byte	0x04, 0x36
        /*0032*/ 	.short	(.L_202 - .L_201)
.L_201:
        /*0034*/ 	.word	0x00000008
.L_202:


//--------------------- .nv.info._Z9rand_initjP17curandStateXORWOW --------------------------
	.section	.nv.info._Z9rand_initjP17curandStateXORWOW,"",@"SHT_CUDA_INFO"
	.sectionflags	@""
	.align	4


	//----- nvinfo : EIATTR_CUDA_API_VERSION
	.align		4
        /*0000*/ 	.byte	0x04, 0x37
        /*0002*/ 	.short	(.L_204 - .L_203)
.L_203:
        /*0004*/ 	.word	0x00000082


	//----- nvinfo : EIATTR_KPARAM_INFO
	.align		4
.L_204:
        /*0008*/ 	.byte	0x04, 0x17
        /*000a*/ 	.short	(.L_206 - .L_205)
.L_205:
        /*000c*/ 	.word	0x00000000
        /*0010*/ 	.short	0x0001
        /*0012*/ 	.short	0x0008
        /*0014*/ 	.byte	0x00, 0xf5, 0x21, 0x00


	//----- nvinfo : EIATTR_KPARAM_INFO
	.align		4
.L_206:
        /*0018*/ 	.byte	0x04, 0x17
        /*001a*/ 	.short	(.L_208 - .L_207)
.L_207:
        /*001c*/ 	.word	0x00000000
        /*0020*/ 	.short	0x0000
        /*0022*/ 	.short	0x0000
        /*0024*/ 	.byte	0x00, 0xf0, 0x11, 0x00


	//----- nvinfo : EIATTR_SPARSE_MMA_MASK
	.align		4
.L_208:
        /*0028*/ 	.byte	0x03, 0x50
        /*002a*/ 	.short	0x0000


	//----- nvinfo : EIATTR_MAXREG_COUNT
	.align		4
        /*002c*/ 	.byte	0x03, 0x1b
        /*002e*/ 	.short	0x00ff


	//----- nvinfo : EIATTR_MERCURY_ISA_VERSION
	.align		4
        /*0030*/ 	.byte	0x03, 0x5f
        /*0032*/ 	.short	0x0101


	//----- nvinfo : EIATTR_VRC_CTA_INIT_COUNT
	.align		4
        /*0034*/ 	.byte	0x02, 0x4a
	.zero		1
	.zero		1


	//----- nvinfo : EIATTR_EXIT_INSTR_OFFSETS
	.align		4
        /*0038*/ 	.byte	0x04, 0x1c
        /*003a*/ 	.short	(.L_210 - .L_209)


	//   ....[0]....
.L_209:
        /*003c*/ 	.word	0x00000ea0


	//----- nvinfo : EIATTR_CBANK_PARAM_SIZE
	.align		4
.L_210:
        /*0040*/ 	.byte	0x03, 0x19
        /*0042*/ 	.short	0x0010


	//----- nvinfo : EIATTR_PARAM_CBANK
	.align		4
        /*0044*/ 	.byte	0x04, 0x0a
        /*0046*/ 	.short	(.L_212 - .L_211)
	.align		4
.L_211:
        /*0048*/ 	.word	index@(.nv.constant0._Z9rand_initjP17curandStateXORWOW)
        /*004c*/ 	.short	0x0380
        /*004e*/ 	.short	0x0010


	//----- nvinfo : EIATTR_SW_WAR
	.align		4
.L_212:
        /*0050*/ 	.byte	0x04, 0x36
        /*0052*/ 	.short	(.L_214 - .L_213)
.L_213:
        /*0054*/ 	.word	0x00000008
.L_214:


//--------------------- .nv.callgraph             --------------------------
	.section	.nv.callgraph,"",@"SHT_CUDA_CALLGRAPH"
	.align	4
	.sectionentsize	8
	.align		4
        /*0000*/ 	.word	0x00000000
	.align		4
        /*0004*/ 	.word	0xffffffff
	.align		4
        /*0008*/ 	.word	index@(_Z3antP17curandStateXORWOWPfPiiiiiS2_S2_S2_ii)
	.align		4
        /*000c*/ 	.word	index@(free)
	.align		4
        /*0010*/ 	.word	index@(_Z3antP17curandStateXORWOWPfPiiiiiS2_S2_S2_ii)
	.align		4
        /*0014*/ 	.word	index@(__assertfail)
	.align		4
        /*0018*/ 	.word	index@(_Z3antP17curandStateXORWOWPfPiiiiiS2_S2_S2_ii)
	.align		4
        /*001c*/ 	.word	index@(malloc)
	.align		4
        /*0020*/ 	.word	index@(_Z8printmatPfi)
	.align		4
        /*0024*/ 	.word	index@(vprintf)
	.align		4
        /*0028*/ 	.word	index@(_Z10cuda_hellov)
	.align		4
        /*002c*/ 	.word	index@(vprintf)
	.align		4
        /*0030*/ 	.word	0x00000000
	.align		4
        /*0034*/ 	.word	0xfffffffe
	.align		4
        /*0038*/ 	.word	0x00000000
	.align		4
        /*003c*/ 	.word	0xfffffffd
	.align		4
        /*0040*/ 	.word	0x00000000
	.align		4
        /*0044*/ 	.word	0xfffffffc


//--------------------- .nv.constant4             --------------------------
	.section	.nv.constant4,"a",@progbits
	.align	8
	.align		8
.nv.constant4:
        /*0000*/ 	.dword	free
	.align		8
        /*0008*/ 	.dword	malloc
	.align		8
        /*0010*/ 	.dword	__assertfail
	.align		8
        /*0018*/ 	.dword	precalc_xorwow_matrix
	.align		8
        /*0020*/ 	.dword	precalc_xorwow_offset_matrix
	.align		8
        /*0028*/ 	.dword	mrg32k3aM1
	.align		8
        /*0030*/ 	.dword	mrg32k3aM2
	.align		8
        /*0038*/ 	.dword	mrg32k3aM1SubSeq
	.align		8
        /*0040*/ 	.dword	mrg32k3aM2SubSeq
	.align		8
        /*0048*/ 	.dword	mrg32k3aM1Seq
	.align		8
        /*0050*/ 	.dword	mrg32k3aM2Seq
	.align		8
        /*0058*/ 	.dword	__unnamed_1
	.align		8
        /*0060*/ 	.dword	$str
	.align		8
        /*0068*/ 	.dword	$str$1
	.align		8
        /*0070*/ 	.dword	$str$2
	.align		8
        /*0078*/ 	.dword	$str$3
	.align		8
        /*0080*/ 	.dword	$str$4
	.align		8
        /*0088*/ 	.dword	vprintf


//--------------------- .nv.constant3             --------------------------
	.section	.nv.constant3,"a",@progbits
	.align	8
.nv.constant3:
	.type		__cr_lgamma_table,@object
	.size		__cr_lgamma_table,(.L_8 - __cr_lgamma_table)
__cr_lgamma_table:
        /*0000*/ 	.byte	0x00, 0x00, 0x00, 0x00, 0x00, 0x00, 0x00, 0x00, 0x00, 0x00, 0x00, 0x00, 0x00, 0x00, 0x00, 0x00
        /*0010*/ 	.byte	0xef, 0x39, 0xfa, 0xfe, 0x42, 0x2e, 0xe6, 0x3f, 0x02, 0x20, 0x2a, 0xfa, 0x0b, 0xab, 0xfc, 0x3f
        /*0020*/ 	.byte	0xf9, 0x2c, 0x92, 0x7c, 0xa7, 0x6c, 0x09, 0x40, 0xc9, 0x79, 0x44, 0x3c, 0x64, 0x26, 0x13, 0x40
        /*0030*/ 	.byte	0xca, 0x01, 0xcf, 0x3a, 0x27, 0x51, 0x1a, 0x40, 0x30, 0xcc, 0x2d, 0xf3, 0xe1, 0x0c, 0x21, 0x40
        /*0040*/ 	.byte	0x0d, 0xb7, 0xfc, 0x82, 0x8e, 0x35, 0x25, 0x40
.L_8:


//--------------------- .text._Z3antP17curandStateXORWOWPfPiiiiiS2_S2_S2_ii --------------------------
	.section	.text._Z3antP17curandStateXORWOWPfPiiiiiS2_S2_S2_ii,"ax",@progbits
	.align	128
        .global         _Z3antP17curandStateXORWOWPfPiiiiiS2_S2_S2_ii
        .type           _Z3antP17curandStateXORWOWPfPiiiiiS2_S2_S2_ii,@function
        .size           _Z3antP17curandStateXORWOWPfPiiiiiS2_S2_S2_ii,(.L_x_192 - _Z3antP17curandStateXORWOWPfPiiiiiS2_S2_S2_ii)
        .other          _Z3antP17curandStateXORWOWPfPiiiiiS2_S2_S2_ii,@"STO_CUDA_ENTRY STV_DEFAULT"
_Z3antP17curandStateXORWOWPfPiiiiiS2_S2_S2_ii:
.text._Z3antP17curandStateXORWOWPfPiiiiiS2_S2_S2_ii:
[----:B------:R-:W0:Y:S01]  /*0000*/  LDC R1, c[0x0][0x37c] ;  /* 0x0000df00ff017b82 */ /* 0x000e220000000800 */
[----:B------:R-:W1:Y:S01]  /*0010*/  S2R R19, SR_TID.X ;  /* 0x0000000000137919 */ /* 0x000e620000002100 */
[----:B------:R-:W2:Y:S06]  /*0020*/  LDCU UR6, c[0x0][0x360] ;  /* 0x00006c00ff0677ac */ /* 0x000eac0008000800 */
[----:B------:R-:W1:Y:S01]  /*0030*/  S2UR UR4, SR_CTAID.X ;  /* 0x00000000000479c3 */ /* 0x000e620000002500 */
[----:B------:R-:W3:Y:S07]  /*0040*/  LDCU UR5, c[0x0][0x39c] ;  /* 0x00007380ff0577ac */ /* 0x000eee0008000800 */
[----:B------:R-:W1:Y:S02]  /*0050*/  LDC R0, c[0x0][0x360] ;  /* 0x0000d800ff007b82 */ /* 0x000e640000000800 */
[----:B-1----:R-:W-:-:S05]  /*0060*/  IMAD R19, R0, UR4, R19 ;  /* 0x0000000400137c24 */ /* 0x002fca000f8e0213 */
[----:B---3--:R-:W-:-:S13]  /*0070*/  ISETP.GE.AND P0, PT, R19, UR5, PT ;  /* 0x0000000513007c0c */ /* 0x008fda000bf06270 */
[----:B0-2---:R-:W-:Y:S05]  /*0080*/  @P0 EXIT ;  /* 0x000000000000094d */ /* 0x005fea0003800000 */
[----:B------:R-:W0:Y:S01]  /*0090*/  LDCU.64 UR10, c[0x0][0x3c0] ;  /* 0x00007800ff0a77ac */ /* 0x000e220008000a00 */
[----:B------:R-:W-:Y:S01]  /*00a0*/  BSSY.RECONVERGENT B7, `(.L_x_0) ;  /* 0x00004b6000077945 */ /* 0x000fe20003800200 */
[----:B------:R-:W1:Y:S01]  /*00b0*/  LDCU.64 UR42, c[0x0][0x380] ;  /* 0x00007000ff2a77ac */ /* 0x000e620008000a00 */
[----:B------:R-:W2:Y:S01]  /*00c0*/  LDCU UR56, c[0x0][0x398] ;  /* 0x00007300ff3877ac */ /* 0x000ea20008000800 */
[----:B------:R-:W3:Y:S01]  /*00d0*/  LDCU.64 UR44, c[0x0][0x388] ;  /* 0x00007100ff2c77ac */ /* 0x000ee20008000a00 */
[----:B------:R-:W4:Y:S01]  /*00e0*/  LDCU.64 UR8, c[0x0][0x390] ;  /* 0x00007200ff0877ac */ /* 0x000f220008000a00 */
[----:B0-----:R-:W0:Y:S01]  /*00f0*/  I2F.F64 R2, UR10 ;  /* 0x0000000a00027d12 */ /* 0x001e220008201c00 */
[----:B------:R-:W5:Y:S01]  /*0100*/  LDCU UR7, c[0x0][0x370] ;  /* 0x00006e00ff0777ac */ /* 0x000f620008000800 */
[----:B-1----:R-:W-:-:S06]  /*0110*/  UIMAD.WIDE.U32 UR42, UR4, 0x30, UR42 ;  /* 0x00000030042a78a5 */ /* 0x002fcc000f8e002a */
[----:B------:R-:W1:Y:S01]  /*0120*/  I2F.F64 R4, UR11 ;  /* 0x0000000b00047d12 */ /* 0x000e620008201c00 */
[----:B--2---:R-:W-:Y:S02]  /*0130*/  UIADD3 UR4, UPT, UPT, UR56, -0x1, URZ ;  /* 0xffffffff38047890 */ /* 0x004fe4000fffe0ff */
[----:B------:R-:W-:Y:S02]  /*0140*/  ULOP3.LUT UR50, UR56, 0x7ffffffe, URZ, 0xc0, !UPT ;  /* 0x7ffffffe38327892 */ /* 0x000fe4000f8ec0ff */
[----:B---3--:R-:W-:Y:S01]  /*0150*/  UIADD3 UR47, UP0, UPT, UR44, 0x4, URZ ;  /* 0x000000042c2f7890 */ /* 0x008fe2000ff1e0ff */
[----:B0-----:R-:W-:Y:S01]  /*0160*/  R2UR UR37, R3 ;  /* 0x00000000032572ca */ /* 0x001fe200000e0000 */
[----:B----4-:R-:W-:Y:S01]  /*0170*/  UIADD3 UR46, UP1, UPT, UR8, 0x4, URZ ;  /* 0x00000004082e7890 */ /* 0x010fe2000ff3e0ff */
[----:B------:R-:W-:Y:S01]  /*0180*/  R2UR UR36, R2 ;  /* 0x00000000022472ca */ /* 0x000fe200000e0000 */
[----:B------:R-:W-:Y:S01]  /*0190*/  IMAD.U32 R2, RZ, RZ, UR4 ;  /* 0x00000004ff027e24 */ /* 0x000fe2000f8e00ff */
[----:B------:R-:W-:-:S02]  /*01a0*/  UIADD3.X UR45, UPT, UPT, URZ, UR45, URZ, UP0, !UPT ;  /* 0x0000002dff2d7290 */ /* 0x000fc400087fe4ff */
[----:B------:R-:W-:Y:S01]  /*01b0*/  UIADD3.X UR44, UPT, UPT, URZ, UR9, URZ, UP1, !UPT ;  /* 0x00000009ff2c7290 */ /* 0x000fe20008ffe4ff */
[----:B-1----:R-:W-:Y:S01]  /*01c0*/  R2UR UR39, R5 ;  /* 0x00000000052772ca */ /* 0x002fe200000e0000 */
[----:B------:R-:W-:Y:S01]  /*01d0*/  ULOP3.LUT UR48, UR56, 0xf, URZ, 0xc0, !UPT ;  /* 0x0000000f38307892 */ /* 0x000fe2000f8ec0ff */
[----:B------:R-:W-:Y:S01]  /*01e0*/  R2UR UR38, R4 ;  /* 0x00000000042672ca */ /* 0x000fe200000e0000 */
[----:B------:R-:W-:-:S03]  /*01f0*/  ULOP3.LUT UR49, UR56, 0x7, URZ, 0xc0, !UPT ;  /* 0x0000000738317892 */ /* 0x000fc6000f8ec0ff */
[----:B------:R-:W-:Y:S02]  /*0200*/  USHF.R.U32.HI UR4, URZ, 0x14, UR37 ;  /* 0x00000014ff047899 */ /* 0x000fe40008011625 */
[----:B------:R-:W-:Y:S01]  /*0210*/  MOV R5, UR37 ;  /* 0x0000002500057c02 */ /* 0x000fe20008000f00 */
[----:B------:R-:W-:Y:S01]  /*0220*/  IMAD.U32 R4, RZ, RZ, UR36 ;  /* 0x00000024ff047e24 */ /* 0x000fe2000f8e00ff */
[----:B------:R-:W-:Y:S02]  /*0230*/  ULOP3.LUT UR55, UR56, 0x7ffffff0, URZ, 0xc0, !UPT ;  /* 0x7ffffff038377892 */ /* 0x000fe4000f8ec0ff */
[----:B------:R-:W-:Y:S01]  /*0240*/  ULOP3.LUT UR4, UR4, 0x7ff, URZ, 0xc0, !UPT ;  /* 0x000007ff04047892 */ /* 0x000fe2000f8ec0ff */
[----:B------:R-:W0:Y:S01]  /*0250*/  LDCU.64 UR40, c[0x0][0x358] ;  /* 0x00006b00ff2877ac */ /* 0x000e220008000a00 */
[----:B------:R-:W-:Y:S02]  /*0260*/  IMAD.U32 R7, RZ, RZ, UR39 ;  /* 0x00000027ff077e24 */ /* 0x000fe4000f8e00ff */
[----:B------:R-:W-:Y:S01]  /*0270*/  IMAD.U32 R6, RZ, RZ, UR38 ;  /* 0x00000026ff067e24 */ /* 0x000fe2000f8e00ff */
[----:B------:R-:W-:-:S02]  /*0280*/  USHF.R.U32.HI UR5, URZ, 0x14, UR39 ;  /* 0x00000014ff057899 */ /* 0x000fc40008011627 */
[----:B------:R-:W-:Y:S02]  /*0290*/  UIADD3 UR4, UPT, UPT, UR4, -0x3f4, URZ ;  /* 0xfffffc0c04047890 */ /* 0x000fe4000fffe0ff */
[----:B------:R-:W-:Y:S02]  /*02a0*/  ULOP3.LUT UR5, UR5, 0x7ff, URZ, 0xc0, !UPT ;  /* 0x000007ff05057892 */ /* 0x000fe4000f8ec0ff */
[----:B------:R-:W-:Y:S02]  /*02b0*/  USHF.L.U32 UR52, UR36, UR4, URZ ;  /* 0x0000000424347299 */ /* 0x000fe400080006ff */
[----:B------:R-:W-:Y:S02]  /*02c0*/  UIADD3 UR5, UPT, UPT, UR5, -0x3f4, URZ ;  /* 0xfffffc0c05057890 */ /* 0x000fe4000fffe0ff */
[----:B------:R-:W-:Y:S02]  /*02d0*/  USHF.L.U64.HI UR51, UR36, UR4, UR37 ;  /* 0x0000000424337299 */ /* 0x000fe40008010225 */
[----:B------:R-:W-:-:S02]  /*02e0*/  USHF.L.U32 UR54, UR38, UR5, URZ ;  /* 0x0000000526367299 */ /* 0x000fc400080006ff */
[----:B------:R-:W-:Y:S02]  /*02f0*/  UISETP.NE.U32.AND UP0, UPT, UR52, URZ, UPT ;  /* 0x000000ff3400728c */ /* 0x000fe4000bf05070 */
[----:B------:R-:W-:Y:S02]  /*0300*/  USHF.L.U64.HI UR53, UR38, UR5, UR39 ;  /* 0x0000000526357299 */ /* 0x000fe40008010227 */
[----:B------:R-:W-:Y:S02]  /*0310*/  UISETP.NE.U32.AND UP1, UPT, UR54, URZ, UPT ;  /* 0x000000ff3600728c */ /* 0x000fe4000bf25070 */
[----:B------:R-:W-:Y:S02]  /*0320*/  UISETP.NE.AND.EX UP0, UPT, UR51, -0x80000000, UPT, UP0 ;  /* 0x800000003300788c */ /* 0x000fe4000bf05300 */
[----:B------:R-:W-:Y:S02]  /*0330*/  UISETP.NE.AND.EX UP1, UPT, UR53, -0x80000000, UPT, UP1 ;  /* 0x800000003500788c */ /* 0x000fe4000bf25310 */
[----:B-----5:R-:W-:-:S02]  /*0340*/  UIMAD UR4, UR6, UR7, URZ ;  /* 0x00000007060472a4 */ /* 0x020fc4000f8e02ff */
[----:B------:R-:W-:Y:S01]  /*0350*/  PLOP3.LUT P0, PT, PT, PT, UP0, 0x80, 0x8 ;  /* 0x000000000008781c */ /* 0x000fe20003f0f008 */
[----:B------:R-:W-:Y:S01]  /*0360*/  UISETP.GE.AND UP0, UPT, UR37, URZ, UPT ;  /* 0x000000ff2500728c */ /* 0x000fe2000bf06270 */
[----:B------:R-:W-:Y:S01]  /*0370*/  PLOP3.LUT P1, PT, PT, PT, UP1, 0x80, 0x8 ;  /* 0x000000000008781c */ /* 0x000fe20003f2f018 */
[----:B------:R-:W-:Y:S01]  /*0380*/  UISETP.GE.AND UP1, UPT, UR39, URZ, UPT ;  /* 0x000000ff2700728c */ /* 0x000fe2000bf26270 */
[----:B------:R-:W-:Y:S01]  /*0390*/  IMAD.U32 R18, RZ, RZ, UR4 ;  /* 0x00000004ff127e24 */ /* 0x000fe2000f8e00ff */
[----:B------:R-:W-:Y:S02]  /*03a0*/  USEL UR59, URZ, 0x7ff00000, !UP0 ;  /* 0x7ff00000ff3b7887 */ /* 0x000fe4000c000000 */
[----:B------:R-:W-:Y:S02]  /*03b0*/  USEL UR60, URZ, 0x7ff00000, !UP1 ;  /* 0x7ff00000ff3c7887 */ /* 0x000fe4000c800000 */
[----:B------:R-:W-:Y:S02]  /*03c0*/  ULOP3.LUT UR56, UR56, 0x3, URZ, 0xc0, !UPT ;  /* 0x0000000338387892 */ /* 0x000fe4000f8ec0ff */
[----:B------:R-:W-:-:S02]  /*03d0*/  UIADD3 UR57, UPT, UPT, -UR50, URZ, URZ ;  /* 0x000000ff32397290 */ /* 0x000fc4000fffe1ff */
[----:B------:R-:W-:Y:S01]  /*03e0*/  DSETP.NEU.AND P2, PT, |R4|, 0.5, !P0 ;  /* 0x3fe000000400742a */ /* 0x000fe2000474d200 */
[----:B------:R-:W-:Y:S01]  /*03f0*/  ULOP3.LUT UR58, UR37, 0x7fffffff, URZ, 0xc0, !UPT ;  /* 0x7fffffff253a7892 */ /* 0x000fe2000f8ec0ff */
[----:B------:R-:W-:Y:S01]  /*0400*/  DSETP.NEU.AND P0, PT, |R6|, 0.5, !P1 ;  /* 0x3fe000000600742a */ /* 0x000fe20004f0d200 */
[----:B------:R-:W-:Y:S02]  /*0410*/  ULOP3.LUT UR61, UR39, 0x7fffffff, URZ, 0xc0, !UPT ;  /* 0x7fffffff273d7892 */ /* 0x000fe4000f8ec0ff */
[----:B------:R-:W-:Y:S01]  /*0420*/  UIADD3 UR62, UPT, UPT, UR59, -0x80000000, URZ ;  /* 0x800000003b3e7890 */ /* 0x000fe2000fffe0ff */
[----:B------:R-:W-:Y:S01]  /*0430*/  P2R R22, PR, RZ, 0x4 ;  /* 0x00000004ff167803 */ /* 0x000fe20000000000 */
[----:B------:R-:W-:Y:S01]  /*0440*/  UIADD3 UR63, UPT, UPT, UR60, -0x80000000, URZ ;  /* 0x800000003c3f7890 */ /* 0x000fe2000fffe0ff */
[----:B0-----:R-:W-:-:S11]  /*0450*/  P2R R23, PR, RZ, 0x1 ;  /* 0x00000001ff177803 */ /* 0x001fd60000000000 */
.L_x_109:
[----:B------:R-:W0:Y:S01]  /*0460*/  LDC R16, c[0x0][0x398] ;  /* 0x0000e600ff107b82 */ /* 0x000e220000000800 */
[----:B------:R-:W1:Y:S01]  /*0470*/  LDCU UR4, c[0x0][0x3a0] ;  /* 0x00007400ff0477ac */ /* 0x000e620008000800 */
[----:B------:R-:W-:-:S06]  /*0480*/  MOV R0, 0x8 ;  /* 0x0000000800007802 */ /* 0x000fcc0000000f00 */
[----:B------:R-:W2:Y:S08]  /*0490*/  LDC.64 R30, c[0x0][0x3b8] ;  /* 0x0000ee00ff1e7b82 */ /* 0x000eb00000000a00 */
[----:B------:R-:W3:Y:S01]  /*04a0*/  LDC.64 R28, c[0x0][0x3a8] ;  /* 0x0000ea00ff1c7b82 */ /* 0x000ee20000000a00 */
[C---:B-1----:R-:W-:Y:S01]  /*04b0*/  IMAD R9, R19.reuse, UR4, RZ ;  /* 0x0000000413097c24 */ /* 0x042fe2000f8e02ff */
[----:B0-----:R-:W-:Y:S01]  /*04c0*/  ISETP.GE.AND P0, PT, R16, 0x1, PT ;  /* 0x000000011000780c */ /* 0x001fe20003f06270 */
[----:B------:R-:W-:-:S05]  /*04d0*/  IMAD R3, R19, R16, RZ ;  /* 0x0000001013037224 */ /* 0x000fca00078e02ff */
[----:B------:R0:W1:Y:S01]  /*04e0*/  LDC.64 R6, c[0x4][R0] ;  /* 0x0100000000067b82 */ /* 0x0000620000000a00 */
[----:B------:R-:W-:-:S04]  /*04f0*/  IMAD.WIDE R4, R16, 0x4, RZ ;  /* 0x0000000410047825 */ /* 0x000fc800078e02ff */
[----:B--2---:R-:W-:Y:S01]  /*0500*/  IMAD.WIDE R30, R3, 0x4, R30 ;  /* 0x00000004031e7825 */ /* 0x004fe200078e021e */
[----:B0-----:R-:W-:-:S03]  /*0510*/  P2R R0, PR, RZ, 0x1 ;  /* 0x00000001ff007803 */ /* 0x001fc60000000000 */
[----:B---3--:R-:W-:-:S07]  /*0520*/  IMAD.WIDE R28, R9, 0x4, R28 ;  /* 0x00000004091c7825 */ /* 0x008fce00078e021c */
[----:B------:R-:W-:-:S07]  /*0530*/  LEPC R20, `(.L_x_1) ;  /* 0x000000001014794e */ /* 0x000fce0000000000 */
[----:B-1----:R-:W-:Y:S05]  /*0540*/  CALL.ABS.NOINC R6 ;  /* 0x0000000006007343 */ /* 0x002fea0003c00000 */
.L_x_1:
[----:B------:R-:W0:Y:S01]  /*0550*/  LDC R3, c[0x0][0x3a4] ;  /* 0x0000e900ff037b82 */ /* 0x000e220000000800 */
[----:B------:R-:W-:Y:S01]  /*0560*/  IMAD.MOV.U32 R9, RZ, RZ, 0x1 ;  /* 0x00000001ff097424 */ /* 0x000fe200078e00ff */
[----:B------:R-:W-:Y:S01]  /*0570*/  ISETP.GE.AND P6, PT, R16, 0x1, PT ;  /* 0x000000011000780c */ /* 0x000fe20003fc6270 */
[----:B------:R-:W-:Y:S01]  /*0580*/  IMAD.MOV.U32 R17, RZ, RZ, R5 ;  /* 0x000000ffff117224 */ /* 0x000fe200078e0005 */
[----:B------:R-:W-:-:S04]  /*0590*/  MOV R16, R4 ;  /* 0x0000000400107202 */ /* 0x000fc80000000f00 */
[----:B------:R-:W1:Y:S01]  /*05a0*/  LDC.64 R32, c[0x0][0x3b0] ;  /* 0x0000ec00ff207b82 */ /* 0x000e620000000a00 */
[----:B0-----:R-:W-:Y:S01]  /*05b0*/  IMAD.WIDE R6, R3, 0x4, R30 ;  /* 0x0000000403067825 */ /* 0x001fe200078e021e */
[----:B------:R0:W-:Y:S04]  /*05c0*/  STG.E desc[UR40][R28.64], R3 ;  /* 0x000000031c007986 */ /* 0x0001e8000c101928 */
[----:B------:R0:W-:Y:S01]  /*05d0*/  STG.E desc[UR40][R6.64], R9 ;  /* 0x0000000906007986 */ /* 0x0001e2000c101928 */
[----:B-1----:R-:W-:-:S05]  /*05e0*/  IMAD.WIDE R32, R19, 0x4, R32 ;  /* 0x0000000413207825 */ /* 0x002fca00078e0220 */
[----:B------:R0:W-:Y:S01]  /*05f0*/  STG.E desc[UR40][R32.64], RZ ;  /* 0x000000ff20007986 */ /* 0x0001e2000c101928 */
[----:B------:R-:W-:Y:S05]  /*0600*/  @!P6 BRA `(.L_x_2) ;  /* 0x000000440050e947 */ /* 0x000fea0003800000 */
[----:B------:R-:W1:Y:S01]  /*0610*/  LDCU UR4, c[0x0][0x3a4] ;  /* 0x00007480ff0477ac */ /* 0x000e620008000800 */
[----:B------:R-:W-:Y:S01]  /*0620*/  IADD3 R24, P0, PT, R30, 0x4, RZ ;  /* 0x000000041e187810 */ /* 0x000fe20007f1e0ff */
[----:B------:R-:W-:Y:S01]  /*0630*/  BSSY.RECONVERGENT B6, `(.L_x_2) ;  /* 0x0000451000067945 */ /* 0x000fe20003800200 */
[----:B------:R-:W-:-:S03]  /*0640*/  IMAD.MOV.U32 R25, RZ, RZ, RZ ;  /* 0x000000ffff197224 */ /* 0x000fc600078e00ff */
[----:B------:R-:W-:Y:S01]  /*0650*/  IMAD.X R26, RZ, RZ, R31, P0 ;  /* 0x000000ffff1a7224 */ /* 0x000fe200000e061f */
[----:B-1----:R-:W-:-:S07]  /*0660*/  MOV R35, UR4 ;  /* 0x0000000400237c02 */ /* 0x002fce0008000f00 */
.L_x_107:
[----:B-1----:R-:W1:Y:S01]  /*0670*/  LDCU UR4, c[0x0][0x398] ;  /* 0x00007300ff0477ac */ /* 0x002e620008000800 */
[----:B------:R-:W-:Y:S02]  /*0680*/  IMAD.MOV.U32 R0, RZ, RZ, 0x1 ;  /* 0x00000001ff007424 */ /* 0x000fe400078e00ff */
[----:B0-----:R-:W-:Y:S02]  /*0690*/  IMAD.MOV.U32 R3, RZ, RZ, RZ ;  /* 0x000000ffff037224 */ /* 0x001fe400078e00ff */
[----:B------:R-:W-:Y:S01]  /*06a0*/  IMAD.MOV.U32 R7, RZ, RZ, RZ ;  /* 0x000000ffff077224 */ /* 0x000fe200078e00ff */
[----:B-1----:R-:W-:Y:S02]  /*06b0*/  UISETP.NE.AND UP0, UPT, UR4, 0x1, UPT ;  /* 0x000000010400788c */ /* 0x002fe4000bf05270 */
[----:B------:R-:W-:-:S07]  /*06c0*/  IMAD R27, R35, UR4, RZ ;  /* 0x00000004231b7c24 */ /* 0x000fce000f8e02ff */
[----:B------:R-:W-:Y:S05]  /*06d0*/  BRA.U !UP0, `(.L_x_3) ;  /* 0x0000001108b87547 */ /* 0x000fea000b800000 */
[----:B------:R-:W-:Y:S01]  /*06e0*/  IADD3 R12, P0, PT, R16, 0x4, RZ ;  /* 0x00000004100c7810 */ /* 0x000fe20007f1e0ff */
[----:B------:R-:W-:Y:S01]  /*06f0*/  HFMA2 R0, -RZ, RZ, 0, 5.9604644775390625e-08 ;  /* 0x00000001ff007431 */ /* 0x000fe200000001ff */
[----:B------:R-:W-:Y:S01]  /*0700*/  BSSY.RECONVERGENT B0, `(.L_x_4) ;  /* 0x000012a000007945 */ /* 0x000fe20003800200 */
[----:B------:R-:W-:Y:S01]  /*0710*/  IMAD.MOV.U32 R3, RZ, RZ, RZ ;  /* 0x000000ffff037224 */ /* 0x000fe200078e00ff */
[----:B------:R-:W-:Y:S01]  /*0720*/  MOV R4, R27 ;  /* 0x0000001b00047202 */ /* 0x000fe20000000f00 */
[----:B------:R-:W-:Y:S02]  /*0730*/  IMAD.MOV.U32 R20, RZ, RZ, R24 ;  /* 0x000000ffff147224 */ /* 0x000fe400078e0018 */
[----:B------:R-:W-:Y:S02]  /*0740*/  IMAD.MOV.U32 R21, RZ, RZ, R26 ;  /* 0x000000ffff157224 */ /* 0x000fe400078e001a */
[----:B------:R-:W-:Y:S02]  /*0750*/  IMAD.U32 R5, RZ, RZ, UR57 ;  /* 0x00000039ff057e24 */ /* 0x000fe4000f8e00ff */
[----:B------:R-:W-:-:S07]  /*0760*/  IMAD.X R13, RZ, RZ, R17, P0 ;  /* 0x000000ffff0d7224 */ /* 0x000fce00000e0611 */
.L_x_23:
[----:B------:R-:W-:Y:S01]  /*0770*/  MOV R11, UR44 ;  /* 0x0000002c000b7c02 */ /* 0x000fe20008000f00 */
[----:B------:R-:W-:Y:S01]  /*0780*/  IMAD.U32 R10, RZ, RZ, UR46 ;  /* 0x0000002eff0a7e24 */ /* 0x000fe2000f8e00ff */
[----:B------:R0:W-:Y:S03]  /*0790*/  ST.E desc[UR40][R12.64+-0x4], RZ ;  /* 0xfffffcff0c007985 */ /* 0x0001e6000c101928 */
[----:B------:R-:W-:-:S05]  /*07a0*/  IMAD.WIDE R10, R4, 0x4, R10 ;  /* 0x00000004040a7825 */ /* 0x000fca00078e020a */
[----:B------:R-:W2:Y:S01]  /*07b0*/  LDG.E R7, desc[UR40][R10.64+-0x4] ;  /* 0xfffffc280a077981 */ /* 0x000ea2000c1e1900 */
[----:B------:R-:W-:Y:S01]  /*07c0*/  IMAD.U32 R14, RZ, RZ, UR47 ;  /* 0x0000002fff0e7e24 */ /* 0x000fe2000f8e00ff */
[----:B------:R-:W-:Y:S01]  /*07d0*/  BSSY.RECONVERGENT B3, `(.L_x_5) ;  /* 0x0000089000037945 */ /* 0x000fe20003800200 */
[----:B------:R-:W-:Y:S02]  /*07e0*/  IMAD.U32 R15, RZ, RZ, UR45 ;  /* 0x0000002dff0f7e24 */ /* 0x000fe4000f8e00ff */
[----:B------:R-:W-:Y:S01]  /*07f0*/  IMAD.WIDE R14, R4, 0x4, R14 ;  /* 0x00000004040e7825 */ /* 0x000fe200078e020e */
[----:B--2---:R-:W-:-:S13]  /*0800*/  ISETP.GE.AND P0, PT, R7, 0x1, PT ;  /* 0x000000010700780c */ /* 0x004fda0003f06270 */
[----:B0-----:R-:W-:Y:S05]  /*0810*/  @!P0 BRA `(.L_x_6) ;  /* 0x0000000800108947 */ /* 0x001fea0003800000 */
[----:B------:R-:W2:Y:S02]  /*0820*/  LDG.E R6, desc[UR40][R20.64+-0x4] ;  /* 0xfffffc2814067981 */ /* 0x000ea4000c1e1900 */
[----:B--2---:R-:W-:-:S13]  /*0830*/  ISETP.NE.AND P0, PT, R6, RZ, PT ;  /* 0x000000ff0600720c */ /* 0x004fda0003f05270 */
[----:B------:R-:W-:Y:S05]  /*0840*/  @P0 BRA `(.L_x_6) ;  /* 0x0000000800040947 */ /* 0x000fea0003800000 */
[----:B------:R0:W5:Y:S01]  /*0850*/  LDG.E R50, desc[UR40][R14.64+-0x4] ;  /* 0xfffffc280e327981 */ /* 0x000162000c1e1900 */
[----:B------:R-:W-:Y:S01]  /*0860*/  HFMA2 R6, -RZ, RZ, 2.5625, 0 ;  /* 0x41200000ff067431 */ /* 0x000fe200000001ff */
[----:B------:R-:W-:Y:S01]  /*0870*/  I2FP.F32.U32 R0, R7 ;  /* 0x0000000700007245 */ /* 0x000fe20000201000 */
[----:B------:R-:W-:Y:S01]  /*0880*/  IMAD.MOV.U32 R9, RZ, RZ, 0x3dcccccd ;  /* 0x3dcccccdff097424 */ /* 0x000fe200078e00ff */
[----:B------:R-:W-:Y:S01]  /*0890*/  ISETP.NE.U32.AND P2, PT, RZ, UR52, PT ;  /* 0x00000034ff007c0c */ /* 0x000fe2000bf45070 */
[----:B------:R-:W-:Y:S01]  /*08a0*/  IMAD.U32 R7, RZ, RZ, UR51 ;  /* 0x00000033ff077e24 */ /* 0x000fe2000f8e00ff */
[----:B------:R-:W1:Y:S01]  /*08b0*/  FCHK P0, R0, 10 ;  /* 0x4120000000007902 */ /* 0x000e620000000000 */
[----:B------:R-:W-:Y:S01]  /*08c0*/  BSSY.RECONVERGENT B4, `(.L_x_7) ;  /* 0x000000d000047945 */ /* 0x000fe20003800200 */
[----:B------:R-:W-:Y:S02]  /*08d0*/  ISETP.LE.AND P3, PT, RZ, UR37, PT ;  /* 0x00000025ff007c0c */ /* 0x000fe4000bf63270 */
[----:B------:R-:W-:Y:S01]  /*08e0*/  ISETP.NE.AND.EX P2, PT, R7, -0x80000000, PT, P2 ;  /* 0x800000000700780c */ /* 0x000fe20003f45320 */
[----:B------:R-:W-:-:S04]  /*08f0*/  FFMA R6, R9, -R6, 1 ;  /* 0x3f80000009067423 */ /* 0x000fc80000000806 */
[----:B------:R-:W-:-:S04]  /*0900*/  FFMA R9, R6, R9, 0.10000000149011611938 ;  /* 0x3dcccccd06097423 */ /* 0x000fc80000000009 */
[----:B------:R-:W-:-:S04]  /*0910*/  FFMA R6, R0, R9, RZ ;  /* 0x0000000900067223 */ /* 0x000fc800000000ff */
[----:B------:R-:W-:-:S04]  /*0920*/  FFMA R7, R6, -10, R0 ;  /* 0xc120000006077823 */ /* 0x000fc80000000000 */
[----:B------:R-:W-:Y:S01]  /*0930*/  FFMA R9, R9, R7, R6 ;  /* 0x0000000709097223 */ /* 0x000fe20000000006 */
[----:B01----:R-:W-:Y:S06]  /*0940*/  @!P0 BRA `(.L_x_8) ;  /* 0x0000000000108947 */ /* 0x003fec0003800000 */
[----:B------:R-:W-:Y:S01]  /*0950*/  IMAD.MOV.U32 R7, RZ, RZ, 0x41200000 ;  /* 0x41200000ff077424 */ /* 0x000fe200078e00ff */
[----:B------:R-:W-:-:S07]  /*0960*/  MOV R6, 0x980 ;  /* 0x0000098000067802 */ /* 0x000fce0000000f00 */
[----:B-----5:R-:W-:Y:S05]  /*0970*/  CALL.REL.NOINC `($__internal_0_$__cuda_sm3x_div_rn_noftz_f32_slowpath) ;  /* 0x0000004000a87944 */ /* 0x020fea0003c00000 */
[----:B------:R-:W-:-:S07]  /*0980*/  IMAD.MOV.U32 R9, RZ, RZ, R35 ;  /* 0x000000ffff097224 */ /* 0x000fce00078e0023 */
.L_x_8:
[----:B------:R-:W-:Y:S05]  /*0990*/  BSYNC.RECONVERGENT B4 ;  /* 0x0000000000047941 */ /* 0x000fea0003800200 */
.L_x_7:
[----:B-----5:R-:W0:Y:S01]  /*09a0*/  F2F.F64.F32 R48, R50 ;  /* 0x0000003200307310 */ /* 0x020e220000201800 */
[----:B------:R-:W-:Y:S01]  /*09b0*/  IMAD.U32 R35, RZ, RZ, UR37 ;  /* 0x00000025ff237e24 */ /* 0x000fe2000f8e00ff */
[----:B------:R-:W-:Y:S01]  /*09c0*/  BSSY.RECONVERGENT B1, `(.L_x_9) ;  /* 0x0000009000017945 */ /* 0x000fe20003800200 */
[----:B------:R-:W-:Y:S01]  /*09d0*/  IMAD.U32 R7, RZ, RZ, UR37 ;  /* 0x00000025ff077e24 */ /* 0x000fe2000f8e00ff */
[----:B------:R-:W-:Y:S01]  /*09e0*/  MOV R6, UR36 ;  /* 0x0000002400067c02 */ /* 0x000fe20008000f00 */
[----:B------:R-:W-:Y:S01]  /*09f0*/  IMAD.U32 R34, RZ, RZ, UR36 ;  /* 0x00000024ff227e24 */ /* 0x000fe2000f8e00ff */
[----:B------:R-:W-:Y:S02]  /*0a00*/  MOV R7, R35 ;  /* 0x0000002300077202 */ /* 0x000fe40000000f00 */
[----:B------:R-:W-:Y:S01]  /*0a10*/  MOV R0, 0xa50 ;  /* 0x00000a5000007802 */ /* 0x000fe20000000f00 */
[----:B0-----:R-:W-:-:S10]  /*0a20*/  DADD R36, -RZ, |R48| ;  /* 0x00000000ff247229 */ /* 0x001fd40000000530 */
[----:B------:R-:W-:-:S07]  /*0a30*/  IMAD.MOV.U32 R39, RZ, RZ, R37 ;  /* 0x000000ffff277224 */ /* 0x000fce00078e0025 */
[----:B------:R-:W-:Y:S05]  /*0a40*/  CALL.REL.NOINC `($_Z3antP17curandStateXORWOWPfPiiiiiS2_S2_S2_ii$__internal_accurate_pow) ;  /* 0x00000048000c7944 */ /* 0x000fea0003c00000 */
[----:B------:R-:W-:Y:S05]  /*0a50*/  BSYNC.RECONVERGENT B1 ;  /* 0x0000000000017941 */ /* 0x000fea0003800200 */
.L_x_9:
[----:B------:R-:W-:Y:S01]  /*0a60*/  DADD R6, R48, UR36 ;  /* 0x0000002430067e29 */ /* 0x000fe20008000000 */
[----:B------:R-:W-:Y:S01]  /*0a70*/  ISETP.NE.AND P4, PT, R22, RZ, PT ;  /* 0x000000ff1600720c */ /* 0x000fe20003f85270 */
[----:B------:R-:W-:Y:S01]  /*0a80*/  IMAD.MOV.U32 R38, RZ, RZ, R8 ;  /* 0x000000ffff267224 */ /* 0x000fe200078e0008 */
[----:B------:R-:W-:Y:S01]  /*0a90*/  FSETP.NEU.AND P1, PT, R50, RZ, PT ;  /* 0x000000ff3200720b */ /* 0x000fe20003f2d000 */
[----:B------:R-:W-:Y:S01]  /*0aa0*/  BSSY.RECONVERGENT B1, `(.L_x_10) ;  /* 0x000001d000017945 */ /* 0x000fe20003800200 */
[----:B------:R-:W-:Y:S02]  /*0ab0*/  ISETP.GE.AND P0, PT, R49, RZ, PT ;  /* 0x000000ff3100720c */ /* 0x000fe40003f06270 */
[----:B------:R-:W-:Y:S01]  /*0ac0*/  SEL R0, RZ, 0xffffffff, !P4 ;  /* 0xffffffffff007807 */ /* 0x000fe20006000000 */
[----:B------:R-:W-:Y:S02]  /*0ad0*/  DADD R34, -RZ, -R38 ;  /* 0x00000000ff227229 */ /* 0x000fe40000000926 */
[----:B------:R-:W-:-:S02]  /*0ae0*/  LOP3.LUT R6, R7, 0x7ff00000, RZ, 0xc0, !PT ;  /* 0x7ff0000007067812 */ /* 0x000fc400078ec0ff */
[----:B------:R-:W-:-:S04]  /*0af0*/  SEL R7, R49, RZ, P4 ;  /* 0x000000ff31077207 */ /* 0x000fc80002000000 */
[----:B------:R-:W-:Y:S02]  /*0b00*/  @!P3 LOP3.LUT R7, R7, 0x7ff00000, RZ, 0xfc, !PT ;  /* 0x7ff000000707b812 */ /* 0x000fe400078efcff */
[----:B------:R-:W-:Y:S02]  /*0b10*/  ISETP.NE.AND P3, PT, R6, 0x7ff00000, PT ;  /* 0x7ff000000600780c */ /* 0x000fe40003f65270 */
[-C--:B------:R-:W-:Y:S02]  /*0b20*/  FSEL R37, R34, R8.reuse, !P2 ;  /* 0x0000000822257208 */ /* 0x080fe40005000000 */
[-C--:B------:R-:W-:Y:S02]  /*0b30*/  FSEL R34, R35, R39.reuse, !P2 ;  /* 0x0000002723227208 */ /* 0x080fe40005000000 */
[----:B------:R-:W-:Y:S02]  /*0b40*/  FSEL R8, R37, R8, !P0 ;  /* 0x0000000825087208 */ /* 0x000fe40004000000 */
[----:B------:R-:W-:-:S02]  /*0b50*/  @P1 FSEL R7, R34, R39, !P0 ;  /* 0x0000002722071208 */ /* 0x000fc40004000000 */
[----:B------:R-:W-:Y:S02]  /*0b60*/  FSEL R6, R8, RZ, P1 ;  /* 0x000000ff08067208 */ /* 0x000fe40000800000 */
[----:B------:R-:W-:Y:S01]  /*0b70*/  @P1 SEL R0, RZ, 0xffffffff, P2 ;  /* 0xffffffffff001807 */ /* 0x000fe20001000000 */
[----:B------:R-:W-:Y:S06]  /*0b80*/  @P3 BRA `(.L_x_11) ;  /* 0x0000000000383947 */ /* 0x000fec0003800000 */
[----:B------:R-:W-:-:S13]  /*0b90*/  FSETP.NAN.AND P1, PT, R50, R50, PT ;  /* 0x000000323200720b */ /* 0x000fda0003f28000 */
[----:B------:R-:W-:Y:S05]  /*0ba0*/  @P1 BRA `(.L_x_12) ;  /* 0x00000000002c1947 */ /* 0x000fea0003800000 */
[----:B------:R-:W-:-:S14]  /*0bb0*/  DSETP.NEU.AND P1, PT, |R48|, +INF , PT ;  /* 0x7ff000003000742a */ /* 0x000fdc0003f2d200 */
[----:B------:R-:W-:Y:S05]  /*0bc0*/  @P1 BRA `(.L_x_11) ;  /* 0x0000000000281947 */ /* 0x000fea0003800000 */
[----:B------:R-:W-:Y:S01]  /*0bd0*/  UISETP.NE.AND UP0, UPT, UR58, 0x3fe00000, UPT ;  /* 0x3fe000003a00788c */ /* 0x000fe2000bf05270 */
[----:B------:R-:W-:-:S03]  /*0be0*/  LOP3.LUT R0, R0, 0x1, RZ, 0xc0, !PT ;  /* 0x0000000100007812 */ /* 0x000fc600078ec0ff */
[----:B------:R-:W-:Y:S01]  /*0bf0*/  USEL UR4, UR62, UR59, UP0 ;  /* 0x0000003b3e047287 */ /* 0x000fe20008000000 */
[----:B------:R-:W-:-:S05]  /*0c00*/  ISETP.NE.U32.AND P1, PT, R0, 0x1, PT ;  /* 0x000000010000780c */ /* 0x000fca0003f25070 */
[----:B------:R-:W-:-:S05]  /*0c10*/  IMAD.U32 R6, RZ, RZ, UR4 ;  /* 0x00000004ff067e24 */ /* 0x000fca000f8e00ff */
[----:B------:R-:W-:-:S04]  /*0c20*/  SEL R6, R6, UR59, !P1 ;  /* 0x0000003b06067c07 */ /* 0x000fc8000c800000 */
[----:B------:R-:W-:Y:S02]  /*0c30*/  SEL R7, R6, UR59, !P0 ;  /* 0x0000003b06077c07 */ /* 0x000fe4000c000000 */
[----:B------:R-:W-:Y:S01]  /*0c40*/  MOV R6, RZ ;  /* 0x000000ff00067202 */ /* 0x000fe20000000f00 */
[----:B------:R-:W-:Y:S06]  /*0c50*/  BRA `(.L_x_11) ;  /* 0x0000000000047947 */ /* 0x000fec0003800000 */
.L_x_12:
[----:B------:R-:W-:-:S11]  /*0c60*/  DADD R6, R48, UR36 ;  /* 0x0000002430067e29 */ /* 0x000fd60008000000 */
.L_x_11:
[----:B------:R-:W-:Y:S05]  /*0c70*/  BSYNC.RECONVERGENT B1 ;  /* 0x0000000000017941 */ /* 0x000fea0003800200 */
.L_x_10:
[----:B------:R-:W0:Y:S01]  /*0c80*/  LDCU.64 UR4, c[0x0][0x3c0] ;  /* 0x00007800ff0477ac */ /* 0x000e220008000a00 */
[----:B------:R-:W1:Y:S01]  /*0c90*/  F2F.F64.F32 R48, R9 ;  /* 0x0000000900307310 */ /* 0x000e620000201800 */
[----:B------:R-:W-:Y:S01]  /*0ca0*/  IMAD.U32 R0, RZ, RZ, UR53 ;  /* 0x00000035ff007e24 */ /* 0x000fe2000f8e00ff */
[----:B------:R-:W-:Y:S01]  /*0cb0*/  ISETP.NE.U32.AND P2, PT, RZ, UR54, PT ;  /* 0x00000036ff007c0c */ /* 0x000fe2000bf45070 */
[----:B------:R-:W-:Y:S01]  /*0cc0*/  IMAD.U32 R8, RZ, RZ, UR61 ;  /* 0x0000003dff087e24 */ /* 0x000fe2000f8e00ff */
[----:B------:R-:W-:Y:S01]  /*0cd0*/  FSETP.NEU.AND P0, PT, R50, 1, PT ;  /* 0x3f8000003200780b */ /* 0x000fe20003f0d000 */
[----:B------:R-:W-:Y:S01]  /*0ce0*/  IMAD.U32 R35, RZ, RZ, UR39 ;  /* 0x00000027ff237e24 */ /* 0x000fe2000f8e00ff */
[----:B------:R-:W-:Y:S01]  /*0cf0*/  ISETP.NE.AND.EX P2, PT, R0, -0x80000000, PT, P2 ;  /* 0x800000000000780c */ /* 0x000fe20003f45320 */
[----:B------:R-:W-:Y:S01]  /*0d00*/  BSSY.RECONVERGENT B1, `(.L_x_13) ;  /* 0x0000011000017945 */ /* 0x000fe20003800200 */
[----:B------:R-:W-:Y:S01]  /*0d10*/  FSEL R50, R6, RZ, P0 ;  /* 0x000000ff06327208 */ /* 0x000fe20000000000 */
[----:B------:R-:W-:Y:S01]  /*0d20*/  IMAD.U32 R6, RZ, RZ, UR38 ;  /* 0x00000026ff067e24 */ /* 0x000fe2000f8e00ff */
[----:B------:R-:W-:Y:S01]  /*0d30*/  FSEL R0, R7, 1.875, P0 ;  /* 0x3ff0000007007808 */ /* 0x000fe20000000000 */
[----:B------:R-:W-:Y:S01]  /*0d40*/  IMAD.U32 R34, RZ, RZ, UR38 ;  /* 0x00000026ff227e24 */ /* 0x000fe2000f8e00ff */
[----:B------:R-:W-:Y:S01]  /*0d50*/  MOV R7, UR39 ;  /* 0x0000002700077c02 */ /* 0x000fe20008000f00 */
[----:B------:R-:W-:Y:S01]  /*0d60*/  IMAD.MOV.U32 R7, RZ, RZ, R35 ;  /* 0x000000ffff077224 */ /* 0x000fe200078e0023 */
[----:B------:R-:W-:Y:S01]  /*0d70*/  ISETP.NE.AND P1, PT, R8, 0x3fe00000, PT ;  /* 0x3fe000000800780c */ /* 0x000fe20003f25270 */
[----:B-1----:R-:W-:Y:S01]  /*0d80*/  IMAD.MOV.U32 R39, RZ, RZ, R49 ;  /* 0x000000ffff277224 */ /* 0x002fe200078e0031 */
[----:B------:R-:W-:-:S02]  /*0d90*/  ISETP.LE.AND P4, PT, RZ, UR39, PT ;  /* 0x00000027ff007c0c */ /* 0x000fc4000bf83270 */
[----:B0-----:R-:W-:Y:S02]  /*0da0*/  ISETP.NE.AND P0, PT, RZ, UR4, PT ;  /* 0x00000004ff007c0c */ /* 0x001fe4000bf05270 */
[----:B------:R-:W-:Y:S02]  /*0db0*/  ISETP.NE.AND P3, PT, RZ, UR5, PT ;  /* 0x00000005ff007c0c */ /* 0x000fe4000bf65270 */
[----:B------:R-:W-:Y:S02]  /*0dc0*/  FSEL R51, R0, 1.875, P0 ;  /* 0x3ff0000000337808 */ /* 0x000fe40000000000 */
[----:B------:R-:W-:Y:S02]  /*0dd0*/  MOV R36, R48 ;  /* 0x0000003000247202 */ /* 0x000fe40000000f00 */
[----:B------:R-:W-:Y:S02]  /*0de0*/  FSEL R50, R50, RZ, P0 ;  /* 0x000000ff32327208 */ /* 0x000fe40000000000 */
[----:B------:R-:W-:-:S07]  /*0df0*/  MOV R0, 0xe10 ;  /* 0x00000e1000007802 */ /* 0x000fce0000000f00 */
[----:B------:R-:W-:Y:S05]  /*0e00*/  CALL.REL.NOINC `($_Z3antP17curandStateXORWOWPfPiiiiiS2_S2_S2_ii$__internal_accurate_pow) ;  /* 0x00000044001c7944 */ /* 0x000fea0003c00000 */
[----:B------:R-:W-:Y:S05]  /*0e10*/  BSYNC.RECONVERGENT B1 ;  /* 0x0000000000017941 */ /* 0x000fea0003800200 */
.L_x_13:
[----:B------:R-:W-:Y:S01]  /*0e20*/  IMAD.MOV.U32 R38, RZ, RZ, R8 ;  /* 0x000000ffff267224 */ /* 0x000fe200078e0008 */
[----:B------:R-:W-:Y:S01]  /*0e30*/  FSETP.NEU.AND P0, PT, R9, RZ, PT ;  /* 0x000000ff0900720b */ /* 0x000fe20003f0d000 */
[----:B------:R-:W-:Y:S01]  /*0e40*/  IMAD.U32 R35, RZ, RZ, UR63 ;  /* 0x0000003fff237e24 */ /* 0x000fe2000f8e00ff */
[----:B------:R-:W-:-:S03]  /*0e50*/  ISETP.NE.AND P5, PT, R23, RZ, PT ;  /* 0x000000ff1700720c */ /* 0x000fc60003fa5270 */
[----:B------:R-:W-:Y:S01]  /*0e60*/  DADD R6, -RZ, -R38 ;  /* 0x00000000ff067229 */ /* 0x000fe20000000926 */
[----:B------:R-:W-:Y:S02]  /*0e70*/  SEL R34, RZ, 0xffffffff, !P5 ;  /* 0xffffffffff227807 */ /* 0x000fe40006800000 */
[----:B------:R-:W-:Y:S02]  /*0e80*/  SEL R0, R49, RZ, P5 ;  /* 0x000000ff31007207 */ /* 0x000fe40002800000 */
[----:B------:R-:W-:Y:S02]  /*0e90*/  SEL R35, R35, UR60, P1 ;  /* 0x0000003c23237c07 */ /* 0x000fe40008800000 */
[----:B------:R-:W-:Y:S02]  /*0ea0*/  @!P4 LOP3.LUT R0, R0, 0x7ff00000, RZ, 0xfc, !PT ;  /* 0x7ff000000000c812 */ /* 0x000fe400078efcff */
[----:B------:R-:W-:Y:S02]  /*0eb0*/  @P0 SEL R34, RZ, 0xffffffff, P2 ;  /* 0xffffffffff220807 */ /* 0x000fe40001000000 */
[----:B------:R-:W-:-:S02]  /*0ec0*/  FSEL R37, R6, R8, !P2 ;  /* 0x0000000806257208 */ /* 0x000fc40005000000 */
[----:B------:R-:W-:Y:S01]  /*0ed0*/  FSEL R36, R7, R39, !P2 ;  /* 0x0000002707247208 */ /* 0x000fe20005000000 */
[----:B------:R-:W-:Y:S01]  /*0ee0*/  DADD R6, R48, UR38 ;  /* 0x0000002630067e29 */ /* 0x000fe20008000000 */
[----:B------:R-:W-:Y:S02]  /*0ef0*/  LOP3.LUT R34, R34, 0x1, RZ, 0xc0, !PT ;  /* 0x0000000122227812 */ /* 0x000fe400078ec0ff */
[----:B------:R-:W-:Y:S02]  /*0f00*/  ISETP.GE.AND P2, PT, R49, RZ, PT ;  /* 0x000000ff3100720c */ /* 0x000fe40003f46270 */
[----:B------:R-:W-:Y:S02]  /*0f10*/  FSETP.NEU.AND P4, PT, R9, +INF , PT ;  /* 0x7f8000000900780b */ /* 0x000fe40003f8d000 */
[----:B------:R-:W-:Y:S02]  /*0f20*/  ISETP.NE.U32.AND P1, PT, R34, 0x1, PT ;  /* 0x000000012200780c */ /* 0x000fe40003f25070 */
[----:B------:R-:W-:-:S02]  /*0f30*/  FSEL R8, R37, R8, !P2 ;  /* 0x0000000825087208 */ /* 0x000fc40005000000 */
[----:B------:R-:W-:Y:S02]  /*0f40*/  LOP3.LUT R6, R7, 0x7ff00000, RZ, 0xc0, !PT ;  /* 0x7ff0000007067812 */ /* 0x000fe400078ec0ff */
[----:B------:R-:W-:Y:S02]  /*0f50*/  SEL R35, R35, UR60, !P1 ;  /* 0x0000003c23237c07 */ /* 0x000fe4000c800000 */
[----:B------:R-:W-:Y:S02]  /*0f60*/  @P0 FSEL R0, R36, R39, !P2 ;  /* 0x0000002724000208 */ /* 0x000fe40005000000 */
[----:B------:R-:W-:Y:S02]  /*0f70*/  FSEL R7, R8, RZ, P0 ;  /* 0x000000ff08077208 */ /* 0x000fe40000000000 */
[----:B------:R-:W-:Y:S02]  /*0f80*/  ISETP.NE.AND P0, PT, R6, 0x7ff00000, PT ;  /* 0x7ff000000600780c */ /* 0x000fe40003f05270 */
[----:B------:R-:W-:-:S02]  /*0f90*/  SEL R35, R35, UR60, !P2 ;  /* 0x0000003c23237c07 */ /* 0x000fc4000d000000 */
[----:B------:R-:W-:Y:S02]  /*0fa0*/  FSETP.NEU.AND P1, PT, R9, 1, PT ;  /* 0x3f8000000900780b */ /* 0x000fe40003f2d000 */
[----:B------:R-:W-:Y:S02]  /*0fb0*/  @!P4 FSEL R7, R7, RZ, P0 ;  /* 0x000000ff0707c208 */ /* 0x000fe40000000000 */
[----:B------:R-:W-:Y:S02]  /*0fc0*/  @!P4 FSEL R0, R35, R0, !P0 ;  /* 0x000000002300c208 */ /* 0x000fe40004000000 */
[----:B------:R-:W-:Y:S02]  /*0fd0*/  FSEL R6, R7, RZ, P1 ;  /* 0x000000ff07067208 */ /* 0x000fe40000800000 */
[----:B------:R-:W-:Y:S02]  /*0fe0*/  FSEL R0, R0, 1.875, P1 ;  /* 0x3ff0000000007808 */ /* 0x000fe40000800000 */
[----:B------:R-:W-:-:S02]  /*0ff0*/  FSEL R6, R6, RZ, P3 ;  /* 0x000000ff06067208 */ /* 0x000fc40001800000 */
[----:B------:R-:W-:Y:S02]  /*1000*/  FSEL R7, R0, 1.875, P3 ;  /* 0x3ff0000000077808 */ /* 0x000fe40001800000 */
[----:B------:R-:W-:-:S04]  /*1010*/  MOV R0, RZ ;  /* 0x000000ff00007202 */ /* 0x000fc80000000f00 */
[----:B------:R-:W-:-:S10]  /*1020*/  DMUL R50, R50, R6 ;  /* 0x0000000632327228 */ /* 0x000fd40000000000 */
[----:B------:R-:W0:Y:S02]  /*1030*/  F2F.F32.F64 R50, R50 ;  /* 0x0000003200327310 */ /* 0x000e240000301000 */
[----:B0-----:R0:W-:Y:S01]  /*1040*/  ST.E desc[UR40][R12.64+-0x4], R50 ;  /* 0xfffffc320c007985 */ /* 0x0011e2000c101928 */
[----:B------:R-:W-:-:S07]  /*1050*/  FADD R3, R3, R50 ;  /* 0x0000003203037221 */ /* 0x000fce0000000000 */
.L_x_6:
[----:B------:R-:W-:Y:S05]  /*1060*/  BSYNC.RECONVERGENT B3 ;  /* 0x0000000000037941 */ /* 0x000fea0003800200 */
.L_x_5:
[----:B------:R1:W-:Y:S04]  /*1070*/  ST.E desc[UR40][R12.64], RZ ;  /* 0x000000ff0c007985 */ /* 0x0003e8000c101928 */
[----:B------:R-:W2:Y:S01]  /*1080*/  LDG.E R10, desc[UR40][R10.64] ;  /* 0x000000280a0a7981 */ /* 0x000ea2000c1e1900 */
[----:B------:R-:W-:Y:S01]  /*1090*/  BSSY.RECONVERGENT B3, `(.L_x_14) ;  /* 0x0000088000037945 */ /* 0x000fe20003800200 */
[----:B--2---:R-:W-:-:S13]  /*10a0*/  ISETP.GE.AND P0, PT, R10, 0x1, PT ;  /* 0x000000010a00780c */ /* 0x004fda0003f06270 */
[----:B-1----:R-:W-:Y:S05]  /*10b0*/  @!P0 BRA `(.L_x_15) ;  /* 0x0000000800148947 */ /* 0x002fea0003800000 */
[----:B------:R-:W2:Y:S02]  /*10c0*/  LDG.E R6, desc[UR40][R20.64] ;  /* 0x0000002814067981 */ /* 0x000ea4000c1e1900 */
[----:B--2---:R-:W-:-:S13]  /*10d0*/  ISETP.NE.AND P0, PT, R6, RZ, PT ;  /* 0x000000ff0600720c */ /* 0x004fda0003f05270 */
[----:B------:R-:W-:Y:S05]  /*10e0*/  @P0 BRA `(.L_x_15) ;  /* 0x0000000800080947 */ /* 0x000fea0003800000 */
[----:B------:R1:W5:Y:S01]  /*10f0*/  LDG.E R14, desc[UR40][R14.64] ;  /* 0x000000280e0e7981 */ /* 0x000362000c1e1900 */
[----:B------:R-:W-:Y:S01]  /*1100*/  I2FP.F32.U32 R7, R10 ;  /* 0x0000000a00077245 */ /* 0x000fe20000201000 */
[----:B------:R-:W-:Y:S01]  /*1110*/  IMAD.MOV.U32 R9, RZ, RZ, 0x3dcccccd ;  /* 0x3dcccccdff097424 */ /* 0x000fe200078e00ff */
[----:B------:R-:W-:Y:S01]  /*1120*/  ISETP.NE.U32.AND P2, PT, RZ, UR52, PT ;  /* 0x00000034ff007c0c */ /* 0x000fe2000bf45070 */
[----:B------:R-:W-:Y:S01]  /*1130*/  IMAD.MOV.U32 R0, RZ, RZ, 0x41200000 ;  /* 0x41200000ff007424 */ /* 0x000fe200078e00ff */
[----:B------:R-:W2:Y:S01]  /*1140*/  FCHK P0, R7, 10 ;  /* 0x4120000007007902 */ /* 0x000ea20000000000 */
[----:B------:R-:W-:Y:S01]  /*1150*/  IMAD.U32 R6, RZ, RZ, UR51 ;  /* 0x00000033ff067e24 */ /* 0x000fe2000f8e00ff */
[----:B------:R-:W-:Y:S01]  /*1160*/  BSSY.RECONVERGENT B4, `(.L_x_16) ;  /* 0x000000e000047945 */ /* 0x000fe20003800200 */
[----:B------:R-:W-:Y:S01]  /*1170*/  FFMA R0, R9, -R0, 1 ;  /* 0x3f80000009007423 */ /* 0x000fe20000000800 */
[----:B------:R-:W-:Y:S02]  /*1180*/  ISETP.LE.AND P3, PT, RZ, UR37, PT ;  /* 0x00000025ff007c0c */ /* 0x000fe4000bf63270 */
[----:B------:R-:W-:Y:S01]  /*1190*/  ISETP.NE.AND.EX P2, PT, R6, -0x80000000, PT, P2 ;  /* 0x800000000600780c */ /* 0x000fe20003f45320 */
[----:B------:R-:W-:-:S04]  /*11a0*/  FFMA R9, R0, R9, 0.10000000149011611938 ;  /* 0x3dcccccd00097423 */ /* 0x000fc80000000009 */
[----:B------:R-:W-:-:S04]  /*11b0*/  FFMA R0, R9, R7, RZ ;  /* 0x0000000709007223 */ /* 0x000fc800000000ff */
[----:B------:R-:W-:-:S04]  /*11c0*/  FFMA R6, R0, -10, R7 ;  /* 0xc120000000067823 */ /* 0x000fc80000000007 */
[----:B------:R-:W-:Y:S01]  /*11d0*/  FFMA R9, R9, R6, R0 ;  /* 0x0000000609097223 */ /* 0x000fe20000000000 */
[----:B-12---:R-:W-:Y:S06]  /*11e0*/  @!P0 BRA `(.L_x_17) ;  /* 0x0000000000148947 */ /* 0x006fec0003800000 */
[----:B------:R-:W-:Y:S01]  /*11f0*/  MOV R0, R7 ;  /* 0x0000000700007202 */ /* 0x000fe20000000f00 */
[----:B------:R-:W-:Y:S01]  /*1200*/  IMAD.MOV.U32 R7, RZ, RZ, 0x41200000 ;  /* 0x41200000ff077424 */ /* 0x000fe200078e00ff */
[----:B------:R-:W-:-:S07]  /*1210*/  MOV R6, 0x1230 ;  /* 0x0000123000067802 */ /* 0x000fce0000000f00 */
[----:B0----5:R-:W-:Y:S05]  /*1220*/  CALL.REL.NOINC `($__internal_0_$__cuda_sm3x_div_rn_noftz_f32_slowpath) ;  /* 0x00000038007c7944 */ /* 0x021fea0003c00000 */
[----:B------:R-:W-:-:S07]  /*1230*/  IMAD.MOV.U32 R9, RZ, RZ, R35 ;  /* 0x000000ffff097224 */ /* 0x000fce00078e0023 */
.L_x_17:
[----:B------:R-:W-:Y:S05]  /*1240*/  BSYNC.RECONVERGENT B4 ;  /* 0x0000000000047941 */ /* 0x000fea0003800200 */
.L_x_16:
[----:B-----5:R-:W1:Y:S01]  /*1250*/  F2F.F64.F32 R10, R14 ;  /* 0x0000000e000a7310 */ /* 0x020e620000201800 */
[----:B------:R-:W-:Y:S01]  /*1260*/  IMAD.U32 R35, RZ, RZ, UR37 ;  /* 0x00000025ff237e24 */ /* 0x000fe2000f8e00ff */
[----:B------:R-:W-:Y:S01]  /*1270*/  BSSY.RECONVERGENT B1, `(.L_x_18) ;  /* 0x0000009000017945 */ /* 0x000fe20003800200 */
[----:B------:R-:W-:Y:S01]  /*1280*/  MOV R7, UR37 ;  /* 0x0000002500077c02 */ /* 0x000fe20008000f00 */
[----:B------:R-:W-:Y:S01]  /*1290*/  IMAD.U32 R6, RZ, RZ, UR36 ;  /* 0x00000024ff067e24 */ /* 0x000fe2000f8e00ff */
[----:B------:R-:W-:Y:S01]  /*12a0*/  MOV R0, 0x1300 ;  /* 0x0000130000007802 */ /* 0x000fe20000000f00 */
[----:B------:R-:W-:Y:S02]  /*12b0*/  IMAD.U32 R34, RZ, RZ, UR36 ;  /* 0x00000024ff227e24 */ /* 0x000fe4000f8e00ff */
[----:B------:R-:W-:Y:S01]  /*12c0*/  IMAD.MOV.U32 R7, RZ, RZ, R35 ;  /* 0x000000ffff077224 */ /* 0x000fe200078e0023 */
[----:B-1----:R-:W-:-:S10]  /*12d0*/  DADD R36, -RZ, |R10| ;  /* 0x00000000ff247229 */ /* 0x002fd4000000050a */
[----:B------:R-:W-:-:S07]  /*12e0*/  MOV R39, R37 ;  /* 0x0000002500277202 */ /* 0x000fce0000000f00 */
[----:B0-----:R-:W-:Y:S05]  /*12f0*/  CALL.REL.NOINC `($_Z3antP17curandStateXORWOWPfPiiiiiS2_S2_S2_ii$__internal_accurate_pow) ;  /* 0x0000003c00e07944 */ /* 0x001fea0003c00000 */
[----:B------:R-:W-:Y:S05]  /*1300*/  BSYNC.RECONVERGENT B1 ;  /* 0x0000000000017941 */ /* 0x000fea0003800200 */
.L_x_18:
        /* <DEDUP_REMOVED lines=29> */
[----:B------:R-:W-:Y:S01]  /*14e0*/  SEL R7, R6, UR59, !P0 ;  /* 0x0000003b06077c07 */ /* 0x000fe2000c000000 */
[----:B------:R-:W-:Y:S01]  /*14f0*/  IMAD.MOV.U32 R6, RZ, RZ, RZ ;  /* 0x000000ffff067224 */ /* 0x000fe200078e00ff */
[----:B------:R-:W-:Y:S06]  /*1500*/  BRA `(.L_x_20) ;  /* 0x0000000000047947 */ /* 0x000fec0003800000 */
.L_x_21:
[----:B------:R-:W-:-:S11]  /*1510*/  DADD R6, R10, UR36 ;  /* 0x000000240a067e29 */ /* 0x000fd60008000000 */
.L_x_20:
[----:B------:R-:W-:Y:S05]  /*1520*/  BSYNC.RECONVERGENT B1 ;  /* 0x0000000000017941 */ /* 0x000fea0003800200 */
.L_x_19:
[----:B------:R-:W0:Y:S01]  /*1530*/  LDCU.64 UR4, c[0x0][0x3c0] ;  /* 0x00007800ff0477ac */ /* 0x000e220008000a00 */
[----:B------:R-:W1:Y:S01]  /*1540*/  F2F.F64.F32 R10, R9 ;  /* 0x00000009000a7310 */ /* 0x000e620000201800 */
[----:B------:R-:W-:Y:S01]  /*1550*/  IMAD.U32 R0, RZ, RZ, UR53 ;  /* 0x00000035ff007e24 */ /* 0x000fe2000f8e00ff */
[----:B------:R-:W-:Y:S01]  /*1560*/  ISETP.NE.U32.AND P2, PT, RZ, UR54, PT ;  /* 0x00000036ff007c0c */ /* 0x000fe2000bf45070 */
[----:B------:R-:W-:Y:S01]  /*1570*/  IMAD.U32 R15, RZ, RZ, UR39 ;  /* 0x00000027ff0f7e24 */ /* 0x000fe2000f8e00ff */
[----:B------:R-:W-:Y:S01]  /*1580*/  MOV R8, UR61 ;  /* 0x0000003d00087c02 */ /* 0x000fe20008000f00 */
[----:B------:R-:W-:Y:S01]  /*1590*/  BSSY.RECONVERGENT B1, `(.L_x_22) ;  /* 0x0000013000017945 */ /* 0x000fe20003800200 */
[----:B------:R-:W-:Y:S02]  /*15a0*/  FSETP.NEU.AND P0, PT, R14, 1, PT ;  /* 0x3f8000000e00780b */ /* 0x000fe40003f0d000 */
[----:B------:R-:W-:Y:S02]  /*15b0*/  ISETP.NE.AND P1, PT, R8, 0x3fe00000, PT ;  /* 0x3fe000000800780c */ /* 0x000fe40003f25270 */
[----:B------:R-:W-:-:S02]  /*15c0*/  ISETP.NE.AND.EX P2, PT, R0, -0x80000000, PT, P2 ;  /* 0x800000000000780c */ /* 0x000fc40003f45320 */
[----:B------:R-:W-:Y:S01]  /*15d0*/  FSEL R0, R6, RZ, P0 ;  /* 0x000000ff06007208 */ /* 0x000fe20000000000 */
[----:B------:R-:W-:Y:S01]  /*15e0*/  IMAD.U32 R6, RZ, RZ, UR38 ;  /* 0x00000026ff067e24 */ /* 0x000fe2000f8e00ff */
[----:B------:R-:W-:Y:S01]  /*15f0*/  FSEL R8, R7, 1.875, P0 ;  /* 0x3ff0000007087808 */ /* 0x000fe20000000000 */
[----:B------:R-:W-:Y:S01]  /*1600*/  IMAD.U32 R7, RZ, RZ, UR39 ;  /* 0x00000027ff077e24 */ /* 0x000fe2000f8e00ff */
[----:B------:R-:W-:Y:S01]  /*1610*/  MOV R14, UR38 ;  /* 0x00000026000e7c02 */ /* 0x000fe20008000f00 */
[----:B------:R-:W-:Y:S01]  /*1620*/  IMAD.MOV.U32 R7, RZ, RZ, R15 ;  /* 0x000000ffff077224 */ /* 0x000fe200078e000f */
[----:B0-----:R-:W-:Y:S01]  /*1630*/  ISETP.NE.AND P0, PT, RZ, UR4, PT ;  /* 0x00000004ff007c0c */ /* 0x001fe2000bf05270 */
[----:B-1----:R-:W-:Y:S01]  /*1640*/  IMAD.MOV.U32 R36, RZ, RZ, R10 ;  /* 0x000000ffff247224 */ /* 0x002fe200078e000a */
[----:B------:R-:W-:Y:S02]  /*1650*/  ISETP.NE.AND P3, PT, RZ, UR5, PT ;  /* 0x00000005ff007c0c */ /* 0x000fe4000bf65270 */
[----:B------:R-:W-:-:S02]  /*1660*/  FSEL R14, R0, RZ, P0 ;  /* 0x000000ff000e7208 */ /* 0x000fc40000000000 */
[----:B------:R-:W-:Y:S02]  /*1670*/  ISETP.LE.AND P4, PT, RZ, UR39, PT ;  /* 0x00000027ff007c0c */ /* 0x000fe4000bf83270 */
[----:B------:R-:W-:Y:S02]  /*1680*/  MOV R39, R11 ;  /* 0x0000000b00277202 */ /* 0x000fe40000000f00 */
[----:B------:R-:W-:Y:S02]  /*1690*/  FSEL R15, R8, 1.875, P0 ;  /* 0x3ff00000080f7808 */ /* 0x000fe40000000000 */
[----:B------:R-:W-:-:S07]  /*16a0*/  MOV R0, 0x16c0 ;  /* 0x000016c000007802 */ /* 0x000fce0000000f00 */
[----:B------:R-:W-:Y:S05]  /*16b0*/  CALL.REL.NOINC `($_Z3antP17curandStateXORWOWPfPiiiiiS2_S2_S2_ii$__internal_accurate_pow) ;  /* 0x0000003800f07944 */ /* 0x000fea0003c00000 */
[----:B------:R-:W-:Y:S05]  /*16c0*/  BSYNC.RECONVERGENT B1 ;  /* 0x0000000000017941 */ /* 0x000fea0003800200 */
.L_x_22:
[----:B------:R-:W-:Y:S01]  /*16d0*/  IMAD.MOV.U32 R38, RZ, RZ, R8 ;  /* 0x000000ffff267224 */ /* 0x000fe200078e0008 */
[----:B------:R-:W-:Y:S02]  /*16e0*/  FSETP.NEU.AND P0, PT, R9, RZ, PT ;  /* 0x000000ff0900720b */ /* 0x000fe40003f0d000 */
[----:B------:R-:W-:-:S03]  /*16f0*/  ISETP.NE.AND P5, PT, R23, RZ, PT ;  /* 0x000000ff1700720c */ /* 0x000fc60003fa5270 */
[----:B------:R-:W-:Y:S01]  /*1700*/  DADD R6, -RZ, -R38 ;  /* 0x00000000ff067229 */ /* 0x000fe20000000926 */
[----:B------:R-:W-:Y:S02]  /*1710*/  SEL R34, RZ, 0xffffffff, !P5 ;  /* 0xffffffffff227807 */ /* 0x000fe40006800000 */
[----:B------:R-:W-:-:S04]  /*1720*/  SEL R0, R11, RZ, P5 ;  /* 0x000000ff0b007207 */ /* 0x000fc80002800000 */
[----:B------:R-:W-:Y:S02]  /*1730*/  @!P4 LOP3.LUT R0, R0, 0x7ff00000, RZ, 0xfc, !PT ;  /* 0x7ff000000000c812 */ /* 0x000fe400078efcff */
[----:B------:R-:W-:Y:S02]  /*1740*/  @P0 SEL R34, RZ, 0xffffffff, P2 ;  /* 0xffffffffff220807 */ /* 0x000fe40001000000 */
[----:B------:R-:W-:Y:S02]  /*1750*/  FSEL R35, R6, R8, !P2 ;  /* 0x0000000806237208 */ /* 0x000fe40005000000 */
[----:B------:R-:W-:Y:S01]  /*1760*/  FSEL R36, R7, R39, !P2 ;  /* 0x0000002707247208 */ /* 0x000fe20005000000 */
[----:B------:R-:W-:Y:S01]  /*1770*/  DADD R6, R10, UR38 ;  /* 0x000000260a067e29 */ /* 0x000fe20008000000 */
[----:B------:R-:W-:Y:S01]  /*1780*/  LOP3.LUT R34, R34, 0x1, RZ, 0xc0, !PT ;  /* 0x0000000122227812 */ /* 0x000fe200078ec0ff */
[----:B------:R-:W-:Y:S01]  /*1790*/  IMAD.U32 R10, RZ, RZ, UR63 ;  /* 0x0000003fff0a7e24 */ /* 0x000fe2000f8e00ff */
[----:B------:R-:W-:-:S02]  /*17a0*/  ISETP.GE.AND P2, PT, R11, RZ, PT ;  /* 0x000000ff0b00720c */ /* 0x000fc40003f46270 */
[----:B------:R-:W-:Y:S02]  /*17b0*/  FSETP.NEU.AND P4, PT, R9, +INF , PT ;  /* 0x7f8000000900780b */ /* 0x000fe40003f8d000 */
[----:B------:R-:W-:Y:S02]  /*17c0*/  SEL R10, R10, UR60, P1 ;  /* 0x0000003c0a0a7c07 */ /* 0x000fe40008800000 */
[----:B------:R-:W-:Y:S02]  /*17d0*/  ISETP.NE.U32.AND P1, PT, R34, 0x1, PT ;  /* 0x000000012200780c */ /* 0x000fe40003f25070 */
[----:B------:R-:W-:Y:S02]  /*17e0*/  FSEL R8, R35, R8, !P2 ;  /* 0x0000000823087208 */ /* 0x000fe40005000000 */
[----:B------:R-:W-:Y:S02]  /*17f0*/  LOP3.LUT R6, R7, 0x7ff00000, RZ, 0xc0, !PT ;  /* 0x7ff0000007067812 */ /* 0x000fe400078ec0ff */
[----:B------:R-:W-:-:S02]  /*1800*/  SEL R7, R10, UR60, !P1 ;  /* 0x0000003c0a077c07 */ /* 0x000fc4000c800000 */
[----:B------:R-:W-:Y:S02]  /*1810*/  @P0 FSEL R0, R36, R39, !P2 ;  /* 0x0000002724000208 */ /* 0x000fe40005000000 */
[----:B------:R-:W-:Y:S02]  /*1820*/  FSEL R8, R8, RZ, P0 ;  /* 0x000000ff08087208 */ /* 0x000fe40000000000 */
[----:B------:R-:W-:Y:S02]  /*1830*/  ISETP.NE.AND P0, PT, R6, 0x7ff00000, PT ;  /* 0x7ff000000600780c */ /* 0x000fe40003f05270 */
[----:B------:R-:W-:Y:S02]  /*1840*/  SEL R7, R7, UR60, !P2 ;  /* 0x0000003c07077c07 */ /* 0x000fe4000d000000 */
[----:B------:R-:W-:Y:S02]  /*1850*/  FSETP.NEU.AND P1, PT, R9, 1, PT ;  /* 0x3f8000000900780b */ /* 0x000fe40003f2d000 */
[----:B------:R-:W-:-:S02]  /*1860*/  @!P4 FSEL R8, R8, RZ, P0 ;  /* 0x000000ff0808c208 */ /* 0x000fc40000000000 */
[----:B------:R-:W-:Y:S02]  /*1870*/  @!P4 FSEL R0, R7, R0, !P0 ;  /* 0x000000000700c208 */ /* 0x000fe40004000000 */
[----:B------:R-:W-:Y:S02]  /*1880*/  FSEL R6, R8, RZ, P1 ;  /* 0x000000ff08067208 */ /* 0x000fe40000800000 */
[----:B------:R-:W-:Y:S02]  /*1890*/  FSEL R0, R0, 1.875, P1 ;  /* 0x3ff0000000007808 */ /* 0x000fe40000800000 */
[----:B------:R-:W-:Y:S02]  /*18a0*/  FSEL R6, R6, RZ, P3 ;  /* 0x000000ff06067208 */ /* 0x000fe40001800000 */
[----:B------:R-:W-:Y:S01]  /*18b0*/  FSEL R7, R0, 1.875, P3 ;  /* 0x3ff0000000077808 */ /* 0x000fe20001800000 */
[----:B------:R-:W-:-:S05]  /*18c0*/  IMAD.MOV.U32 R0, RZ, RZ, RZ ;  /* 0x000000ffff007224 */ /* 0x000fca00078e00ff */
[----:B------:R-:W-:-:S10]  /*18d0*/  DMUL R14, R14, R6 ;  /* 0x000000060e0e7228 */ /* 0x000fd40000000000 */
[----:B------:R-:W0:Y:S02]  /*18e0*/  F2F.F32.F64 R14, R14 ;  /* 0x0000000e000e7310 */ /* 0x000e240000301000 */
[----:B0-----:R1:W-:Y:S01]  /*18f0*/  ST.E desc[UR40][R12.64], R14 ;  /* 0x0000000e0c007985 */ /* 0x0013e2000c101928 */
[----:B------:R-:W-:-:S07]  /*1900*/  FADD R3, R3, R14 ;  /* 0x0000000e03037221 */ /* 0x000fce0000000000 */
.L_x_15:
[----:B------:R-:W-:Y:S05]  /*1910*/  BSYNC.RECONVERGENT B3 ;  /* 0x0000000000037941 */ /* 0x000fea0003800200 */
.L_x_14:
[----:B------:R-:W-:Y:S01]  /*1920*/  IADD3 R5, PT, PT, R5, 0x2, RZ ;  /* 0x0000000205057810 */ /* 0x000fe20007ffe0ff */
[----:B------:R-:W-:Y:S01]  /*1930*/  VIADD R4, R4, 0x2 ;  /* 0x0000000204047836 */ /* 0x000fe20000000000 */
[----:B01----:R-:W-:Y:S02]  /*1940*/  IADD3 R12, P1, PT, R12, 0x8, RZ ;  /* 0x000000080c0c7810 */ /* 0x003fe40007f3e0ff */
[----:B------:R-:W-:Y:S02]  /*1950*/  ISETP.NE.AND P0, PT, R5, RZ, PT ;  /* 0x000000ff0500720c */ /* 0x000fe40003f05270 */
[----:B------:R-:W-:Y:S01]  /*1960*/  IADD3 R20, P2, PT, R20, 0x8, RZ ;  /* 0x0000000814147810 */ /* 0x000fe20007f5e0ff */
[----:B------:R-:W-:-:S04]  /*1970*/  IMAD.X R13, RZ, RZ, R13, P1 ;  /* 0x000000ffff0d7224 */ /* 0x000fc800008e060d */
[----:B------:R-:W-:-:S06]  /*1980*/  IMAD.X R21, RZ, RZ, R21, P2 ;  /* 0x000000ffff157224 */ /* 0x000fcc00010e0615 */
[----:B------:R-:W-:Y:S05]  /*1990*/  @P0 BRA `(.L_x_23) ;  /* 0xffffffec00740947 */ /* 0x000fea000383ffff */
[----:B------:R-:W-:Y:S05]  /*19a0*/  BSYNC.RECONVERGENT B0 ;  /* 0x0000000000007941 */ /* 0x000fea0003800200 */
.L_x_4:
[----:B------:R-:W-:-:S07]  /*19b0*/  MOV R7, UR50 ;  /* 0x0000003200077c02 */ /* 0x000fce0008000f00 */
.L_x_3:
[----:B------:R-:W0:Y:S02]  /*19c0*/  LDCU UR4, c[0x0][0x398] ;  /* 0x00007300ff0477ac */ /* 0x000e240008000800 */
[----:B0-----:R-:W-:-:S09]  /*19d0*/  ULOP3.LUT UP0, URZ, UR4, 0x1, URZ, 0xc0, !UPT ;  /* 0x0000000104ff7892 */ /* 0x001fd2000f80c0ff */
[----:B------:R-:W-:Y:S05]  /*19e0*/  BRA.U !UP0, `(.L_x_24) ;  /* 0x0000000908487547 */ /* 0x000fea000b800000 */
[----:B------:R-:W0:Y:S01]  /*19f0*/  LDC.64 R4, c[0x0][0x390] ;  /* 0x0000e400ff047b82 */ /* 0x000e220000000a00 */
[----:B------:R-:W-:Y:S02]  /*1a00*/  IMAD.IADD R9, R27, 0x1, R7 ;  /* 0x000000011b097824 */ /* 0x000fe400078e0207 */
[----:B------:R-:W-:-:S05]  /*1a10*/  IMAD.WIDE.U32 R10, R7, 0x4, R16 ;  /* 0x00000004070a7825 */ /* 0x000fca00078e0010 */
[----:B------:R1:W-:Y:S01]  /*1a20*/  ST.E desc[UR40][R10.64], RZ ;  /* 0x000000ff0a007985 */ /* 0x0003e2000c101928 */
[----:B0-----:R-:W-:-:S05]  /*1a30*/  IMAD.WIDE R4, R9, 0x4, R4 ;  /* 0x0000000409047825 */ /* 0x001fca00078e0204 */
[----:B------:R-:W2:Y:S01]  /*1a40*/  LDG.E R6, desc[UR40][R4.64] ;  /* 0x0000002804067981 */ /* 0x000ea2000c1e1900 */
[----:B------:R-:W-:Y:S01]  /*1a50*/  BSSY.RECONVERGENT B0, `(.L_x_24) ;  /* 0x000008b000007945 */ /* 0x000fe20003800200 */
[----:B--2---:R-:W-:-:S13]  /*1a60*/  ISETP.GE.AND P0, PT, R6, 0x1, PT ;  /* 0x000000010600780c */ /* 0x004fda0003f06270 */
[----:B-1----:R-:W-:Y:S05]  /*1a70*/  @!P0 BRA `(.L_x_25) ;  /* 0x0000000800208947 */ /* 0x002fea0003800000 */
[----:B------:R-:W-:-:S06]  /*1a80*/  IMAD.WIDE.U32 R4, R7, 0x4, R30 ;  /* 0x0000000407047825 */ /* 0x000fcc00078e001e */
[----:B------:R-:W2:Y:S02]  /*1a90*/  LDG.E R4, desc[UR40][R4.64] ;  /* 0x0000002804047981 */ /* 0x000ea4000c1e1900 */
[----:B--2---:R-:W-:-:S13]  /*1aa0*/  ISETP.NE.AND P0, PT, R4, RZ, PT ;  /* 0x000000ff0400720c */ /* 0x004fda0003f05270 */
[----:B------:R-:W-:Y:S05]  /*1ab0*/  @P0 BRA `(.L_x_25) ;  /* 0x0000000800100947 */ /* 0x000fea0003800000 */
[----:B------:R-:W0:Y:S02]  /*1ac0*/  LDC.64 R4, c[0x0][0x388] ;  /* 0x0000e200ff047b82 */ /* 0x000e240000000a00 */
[----:B0-----:R-:W-:-:S05]  /*1ad0*/  IMAD.WIDE R4, R9, 0x4, R4 ;  /* 0x0000000409047825 */ /* 0x001fca00078e0204 */
[----:B------:R0:W5:Y:S01]  /*1ae0*/  LDG.E R9, desc[UR40][R4.64] ;  /* 0x0000002804097981 */ /* 0x000162000c1e1900 */
[----:B------:R-:W-:Y:S01]  /*1af0*/  I2FP.F32.U32 R6, R6 ;  /* 0x0000000600067245 */ /* 0x000fe20000201000 */
[----:B------:R-:W-:Y:S01]  /*1b00*/  IMAD.MOV.U32 R12, RZ, RZ, 0x3dcccccd ;  /* 0x3dcccccdff0c7424 */ /* 0x000fe200078e00ff */
[----:B------:R-:W-:Y:S01]  /*1b10*/  ISETP.NE.U32.AND P2, PT, RZ, UR52, PT ;  /* 0x00000034ff007c0c */ /* 0x000fe2000bf45070 */
[----:B------:R-:W-:Y:S01]  /*1b20*/  IMAD.MOV.U32 R7, RZ, RZ, 0x41200000 ;  /* 0x41200000ff077424 */ /* 0x000fe200078e00ff */
[----:B------:R-:W1:Y:S01]  /*1b30*/  FCHK P0, R6, 10 ;  /* 0x4120000006007902 */ /* 0x000e620000000000 */
[----:B------:R-:W-:Y:S01]  /*1b40*/  MOV R0, UR51 ;  /* 0x0000003300007c02 */ /* 0x000fe20008000f00 */
        /* <DEDUP_REMOVED lines=8> */
[----:B01----:R-:W-:Y:S06]  /*1bd0*/  @!P0 BRA `(.L_x_27) ;  /* 0x0000000000148947 */ /* 0x003fec0003800000 */
[----:B------:R-:W-:Y:S01]  /*1be0*/  IMAD.MOV.U32 R0, RZ, RZ, R6 ;  /* 0x000000ffff007224 */ /* 0x000fe200078e0006 */
[----:B------:R-:W-:Y:S01]  /*1bf0*/  MOV R6, 0x1c20 ;  /* 0x00001c2000067802 */ /* 0x000fe20000000f00 */
[----:B------:R-:W-:-:S07]  /*1c00*/  IMAD.MOV.U32 R7, RZ, RZ, 0x41200000 ;  /* 0x41200000ff077424 */ /* 0x000fce00078e00ff */
[----:B-----5:R-:W-:Y:S05]  /*1c10*/  CALL.REL.NOINC `($__internal_0_$__cuda_sm3x_div_rn_noftz_f32_slowpath) ;  /* 0x0000003000007944 */ /* 0x020fea0003c00000 */
[----:B------:R-:W-:-:S07]  /*1c20*/  IMAD.MOV.U32 R12, RZ, RZ, R35 ;  /* 0x000000ffff0c7224 */ /* 0x000fce00078e0023 */
.L_x_27:
[----:B------:R-:W-:Y:S05]  /*1c30*/  BSYNC.RECONVERGENT B3 ;  /* 0x0000000000037941 */ /* 0x000fea0003800200 */
.L_x_26:
        /* <DEDUP_REMOVED lines=12> */
.L_x_28:
        /* <DEDUP_REMOVED lines=32> */
.L_x_31:
[----:B------:R-:W-:-:S11]  /*1f00*/  DADD R6, R4, UR36 ;  /* 0x0000002404067e29 */ /* 0x000fd60008000000 */
.L_x_30:
[----:B------:R-:W-:Y:S05]  /*1f10*/  BSYNC.RECONVERGENT B1 ;  /* 0x0000000000017941 */ /* 0x000fea0003800200 */
.L_x_29:
        /* <DEDUP_REMOVED lines=11> */
[----:B------:R-:W-:-:S02]  /*1fd0*/  FSEL R0, R7, 1.875, P0 ;  /* 0x3ff0000007007808 */ /* 0x000fc40000000000 */
[----:B------:R-:W-:Y:S01]  /*1fe0*/  ISETP.NE.AND P4, PT, R8, 0x3fe00000, PT ;  /* 0x3fe000000800780c */ /* 0x000fe20003f85270 */
[----:B------:R-:W-:Y:S01]  /*1ff0*/  IMAD.U32 R8, RZ, RZ, UR38 ;  /* 0x00000026ff087e24 */ /* 0x000fe2000f8e00ff */
[----:B------:R-:W-:Y:S01]  /*2000*/  MOV R7, UR39 ;  /* 0x0000002700077c02 */ /* 0x000fe20008000f00 */
[----:B------:R-:W-:Y:S01]  /*2010*/  IMAD.MOV.U32 R7, RZ, RZ, R9 ;  /* 0x000000ffff077224 */ /* 0x000fe200078e0009 */
[----:B------:R-:W-:Y:S01]  /*2020*/  ISETP.LE.AND P3, PT, RZ, UR39, PT ;  /* 0x00000027ff007c0c */ /* 0x000fe2000bf63270 */
[----:B-1----:R-:W-:Y:S01]  /*2030*/  IMAD.MOV.U32 R39, RZ, RZ, R5 ;  /* 0x000000ffff277224 */ /* 0x002fe200078e0005 */
[----:B0-----:R-:W-:Y:S02]  /*2040*/  ISETP.NE.AND P0, PT, RZ, UR4, PT ;  /* 0x00000004ff007c0c */ /* 0x001fe4000bf05270 */
[----:B------:R-:W-:Y:S02]  /*2050*/  ISETP.NE.AND P2, PT, RZ, UR5, PT ;  /* 0x00000005ff007c0c */ /* 0x000fe4000bf45270 */
[----:B------:R-:W-:-:S02]  /*2060*/  FSEL R15, R0, 1.875, P0 ;  /* 0x3ff00000000f7808 */ /* 0x000fc40000000000 */
[----:B------:R-:W-:Y:S02]  /*2070*/  MOV R36, R4 ;  /* 0x0000000400247202 */ /* 0x000fe40000000f00 */
[----:B------:R-:W-:Y:S02]  /*2080*/  FSEL R14, R14, RZ, P0 ;  /* 0x000000ff0e0e7208 */ /* 0x000fe40000000000 */
[----:B------:R-:W-:-:S07]  /*2090*/  MOV R0, 0x20b0 ;  /* 0x000020b000007802 */ /* 0x000fce0000000f00 */
[----:B------:R-:W-:Y:S05]  /*20a0*/  CALL.REL.NOINC `($_Z3antP17curandStateXORWOWPfPiiiiiS2_S2_S2_ii$__internal_accurate_pow) ;  /* 0x0000003000747944 */ /* 0x000fea0003c00000 */
[----:B------:R-:W-:Y:S05]  /*20b0*/  BSYNC.RECONVERGENT B1 ;  /* 0x0000000000017941 */ /* 0x000fea0003800200 */
.L_x_32:
[----:B------:R-:W-:Y:S01]  /*20c0*/  IMAD.MOV.U32 R9, RZ, RZ, R39 ;  /* 0x000000ffff097224 */ /* 0x000fe200078e0027 */
[----:B------:R-:W-:Y:S02]  /*20d0*/  FSETP.NEU.AND P0, PT, R12, RZ, PT ;  /* 0x000000ff0c00720b */ /* 0x000fe40003f0d000 */
[----:B------:R-:W-:-:S03]  /*20e0*/  ISETP.NE.AND P5, PT, R23, RZ, PT ;  /* 0x000000ff1700720c */ /* 0x000fc60003fa5270 */
[----:B------:R-:W-:Y:S01]  /*20f0*/  DADD R6, -RZ, -R8 ;  /* 0x00000000ff067229 */ /* 0x000fe20000000908 */
[----:B------:R-:W-:Y:S02]  /*2100*/  SEL R0, R5, RZ, P5 ;  /* 0x000000ff05007207 */ /* 0x000fe40002800000 */
[----:B------:R-:W-:Y:S02]  /*2110*/  SEL R9, RZ, 0xffffffff, !P5 ;  /* 0xffffffffff097807 */ /* 0x000fe40006800000 */
[----:B------:R-:W-:Y:S02]  /*2120*/  @!P3 LOP3.LUT R0, R0, 0x7ff00000, RZ, 0xfc, !PT ;  /* 0x7ff000000000b812 */ /* 0x000fe400078efcff */
[----:B------:R-:W-:Y:S02]  /*2130*/  FSETP.NEU.AND P3, PT, R12, +INF , PT ;  /* 0x7f8000000c00780b */ /* 0x000fe40003f6d000 */
[----:B------:R-:W-:Y:S02]  /*2140*/  @P0 SEL R9, RZ, 0xffffffff, P1 ;  /* 0xffffffffff090807 */ /* 0x000fe40000800000 */
[----:B------:R-:W-:-:S02]  /*2150*/  FSEL R13, R6, R8, !P1 ;  /* 0x00000008060d7208 */ /* 0x000fc40004800000 */
[----:B------:R-:W-:Y:S01]  /*2160*/  FSEL R20, R7, R39, !P1 ;  /* 0x0000002707147208 */ /* 0x000fe20004800000 */
[----:B------:R-:W-:Y:S01]  /*2170*/  DADD R6, R4, UR38 ;  /* 0x0000002604067e29 */ /* 0x000fe20008000000 */
[----:B------:R-:W-:Y:S01]  /*2180*/  LOP3.LUT R9, R9, 0x1, RZ, 0xc0, !PT ;  /* 0x0000000109097812 */ /* 0x000fe200078ec0ff */
[----:B------:R-:W-:Y:S01]  /*2190*/  IMAD.U32 R4, RZ, RZ, UR63 ;  /* 0x0000003fff047e24 */ /* 0x000fe2000f8e00ff */
[----:B------:R-:W-:-:S04]  /*21a0*/  ISETP.GE.AND P1, PT, R5, RZ, PT ;  /* 0x000000ff0500720c */ /* 0x000fc80003f26270 */
[----:B------:R-:W-:Y:S02]  /*21b0*/  SEL R4, R4, UR60, P4 ;  /* 0x0000003c04047c07 */ /* 0x000fe4000a000000 */
[----:B------:R-:W-:Y:S02]  /*21c0*/  ISETP.NE.U32.AND P4, PT, R9, 0x1, PT ;  /* 0x000000010900780c */ /* 0x000fe40003f85070 */
[----:B------:R-:W-:Y:S02]  /*21d0*/  FSEL R8, R13, R8, !P1 ;  /* 0x000000080d087208 */ /* 0x000fe40004800000 */
[----:B------:R-:W-:Y:S02]  /*21e0*/  LOP3.LUT R6, R7, 0x7ff00000, RZ, 0xc0, !PT ;  /* 0x7ff0000007067812 */ /* 0x000fe400078ec0ff */
[----:B------:R-:W-:Y:S02]  /*21f0*/  SEL R4, R4, UR60, !P4 ;  /* 0x0000003c04047c07 */ /* 0x000fe4000e000000 */
[----:B------:R-:W-:-:S02]  /*2200*/  @P0 FSEL R0, R20, R39, !P1 ;  /* 0x0000002714000208 */ /* 0x000fc40004800000 */
[----:B------:R-:W-:Y:S02]  /*2210*/  FSEL R7, R8, RZ, P0 ;  /* 0x000000ff08077208 */ /* 0x000fe40000000000 */
[----:B------:R-:W-:Y:S02]  /*2220*/  ISETP.NE.AND P0, PT, R6, 0x7ff00000, PT ;  /* 0x7ff000000600780c */ /* 0x000fe40003f05270 */
[----:B------:R-:W-:Y:S02]  /*2230*/  SEL R5, R4, UR60, !P1 ;  /* 0x0000003c04057c07 */ /* 0x000fe4000c800000 */
[----:B------:R-:W-:Y:S02]  /*2240*/  FSETP.NEU.AND P1, PT, R12, 1, PT ;  /* 0x3f8000000c00780b */ /* 0x000fe40003f2d000 */
[----:B------:R-:W-:Y:S02]  /*2250*/  @!P3 FSEL R7, R7, RZ, P0 ;  /* 0x000000ff0707b208 */ /* 0x000fe40000000000 */
[----:B------:R-:W-:-:S02]  /*2260*/  @!P3 FSEL R0, R5, R0, !P0 ;  /* 0x000000000500b208 */ /* 0x000fc40004000000 */
[----:B------:R-:W-:Y:S02]  /*2270*/  FSEL R4, R7, RZ, P1 ;  /* 0x000000ff07047208 */ /* 0x000fe40000800000 */
[----:B------:R-:W-:Y:S02]  /*2280*/  FSEL R0, R0, 1.875, P1 ;  /* 0x3ff0000000007808 */ /* 0x000fe40000800000 */
[----:B------:R-:W-:Y:S02]  /*2290*/  FSEL R4, R4, RZ, P2 ;  /* 0x000000ff04047208 */ /* 0x000fe40001000000 */
[----:B------:R-:W-:Y:S02]  /*22a0*/  FSEL R5, R0, 1.875, P2 ;  /* 0x3ff0000000057808 */ /* 0x000fe40001000000 */
[----:B------:R-:W-:-:S04]  /*22b0*/  MOV R0, RZ ;  /* 0x000000ff00007202 */ /* 0x000fc80000000f00 */
[----:B------:R-:W-:-:S10]  /*22c0*/  DMUL R14, R14, R4 ;  /* 0x000000040e0e7228 */ /* 0x000fd40000000000 */
[----:B------:R-:W0:Y:S02]  /*22d0*/  F2F.F32.F64 R14, R14 ;  /* 0x0000000e000e7310 */ /* 0x000e240000301000 */
[----:B0-----:R0:W-:Y:S01]  /*22e0*/  ST.E desc[UR40][R10.64], R14 ;  /* 0x0000000e0a007985 */ /* 0x0011e2000c101928 */
[----:B------:R-:W-:-:S07]  /*22f0*/  FADD R3, R14, R3 ;  /* 0x000000030e037221 */ /* 0x000fce0000000000 */
.L_x_25:
[----:B------:R-:W-:Y:S05]  /*2300*/  BSYNC.RECONVERGENT B0 ;  /* 0x0000000000007941 */ /* 0x000fea0003800200 */
.L_x_24:
[----:B------:R-:W-:-:S13]  /*2310*/  ISETP.NE.AND P0, PT, R0, RZ, PT ;  /* 0x000000ff0000720c */ /* 0x000fda0003f05270 */
[----:B------:R-:W-:Y:S05]  /*2320*/  @P0 BRA `(.L_x_33) ;  /* 0x0000002800040947 */ /* 0x000fea0003800000 */
[----:B------:R-:W1:Y:S01]  /*2330*/  LDCU UR4, c[0x0][0x398] ;  /* 0x00007300ff0477ac */ /* 0x000e620008000800 */
[----:B------:R-:W-:Y:S01]  /*2340*/  IMAD.MOV.U32 R9, RZ, RZ, RZ ;  /* 0x000000ffff097224 */ /* 0x000fe200078e00ff */
[----:B-1----:R-:W-:-:S09]  /*2350*/  UISETP.GE.U32.AND UP0, UPT, UR4, 0x10, UPT ;  /* 0x000000100400788c */ /* 0x002fd2000bf06070 */
[----:B------:R-:W-:Y:S05]  /*2360*/  BRA.U !UP0, `(.L_x_34) ;  /* 0x00000011085c7547 */ /* 0x000fea000b800000 */
[----:B------:R-:W-:Y:S01]  /*2370*/  BSSY.RECONVERGENT B0, `(.L_x_35) ;  /* 0x0000115000007945 */ /* 0x000fe20003800200 */
[----:B------:R-:W-:-:S07]  /*2380*/  IMAD.MOV.U32 R9, RZ, RZ, RZ ;  /* 0x000000ffff097224 */ /* 0x000fce00078e00ff */
.L_x_68:
[----:B-1----:R-:W-:-:S05]  /*2390*/  IMAD.WIDE.U32 R4, R9, 0x4, R16 ;  /* 0x0000000409047825 */ /* 0x002fca00078e0010 */
[----:B------:R-:W2:Y:S01]  /*23a0*/  LD.E R0, desc[UR40][R4.64] ;  /* 0x0000002804007980 */ /* 0x000ea2000c101900 */
[----:B------:R-:W1:Y:S01]  /*23b0*/  MUFU.RCP R6, R3 ;  /* 0x0000000300067308 */ /* 0x000e620000001000 */
[----:B------:R-:W-:Y:S01]  /*23c0*/  VIADD R9, R9, 0x10 ;  /* 0x0000001009097836 */ /* 0x000fe20000000000 */
[----:B------:R-:W-:Y:S04]  /*23d0*/  BSSY.RECONVERGENT B3, `(.L_x_36) ;  /* 0x000000d000037945 */ /* 0x000fe80003800200 */
[----:B------:R-:W-:Y:S01]  /*23e0*/  ISETP.NE.AND P2, PT, R9, UR55, PT ;  /* 0x0000003709007c0c */ /* 0x000fe2000bf45270 */
[----:B-1----:R-:W-:-:S04]  /*23f0*/  FFMA R7, R6, -R3, 1 ;  /* 0x3f80000006077423 */ /* 0x002fc80000000803 */
[----:B------:R-:W-:Y:S01]  /*2400*/  FFMA R7, R6, R7, R6 ;  /* 0x0000000706077223 */ /* 0x000fe20000000006 */
[----:B--2---:R-:W1:Y:S03]  /*2410*/  FCHK P0, R0, R3 ;  /* 0x0000000300007302 */ /* 0x004e660000000000 */
[----:B------:R-:W-:-:S04]  /*2420*/  FFMA R6, R0, R7, RZ ;  /* 0x0000000700067223 */ /* 0x000fc800000000ff */
[----:B------:R-:W-:-:S04]  /*2430*/  FFMA R8, R6, -R3, R0 ;  /* 0x8000000306087223 */ /* 0x000fc80000000000 */
[----:B------:R-:W-:Y:S01]  /*2440*/  FFMA R7, R7, R8, R6 ;  /* 0x0000000807077223 */ /* 0x000fe20000000006 */
[----:B-1----:R-:W-:Y:S06]  /*2450*/  @!P0 BRA `(.L_x_37) ;  /* 0x0000000000108947 */ /* 0x002fec0003800000 */
[----:B------:R-:W-:Y:S02]  /*2460*/  MOV R7, R3 ;  /* 0x0000000300077202 */ /* 0x000fe40000000f00 */
[----:B------:R-:W-:-:S07]  /*2470*/  MOV R6, 0x2490 ;  /* 0x0000249000067802 */ /* 0x000fce0000000f00 */
[----:B0-----:R-:W-:Y:S05]  /*2480*/  CALL.REL.NOINC `($__internal_0_$__cuda_sm3x_div_rn_noftz_f32_slowpath) ;  /* 0x0000002400e47944 */ /* 0x001fea0003c00000 */
[----:B------:R-:W-:-:S07]  /*2490*/  IMAD.MOV.U32 R7, RZ, RZ, R35 ;  /* 0x000000ffff077224 */ /* 0x000fce00078e0023 */
.L_x_37:
[----:B------:R-:W-:Y:S05]  /*24a0*/  BSYNC.RECONVERGENT B3 ;  /* 0x0000000000037941 */ /* 0x000fea0003800200 */
.L_x_36:
[----:B------:R-:W2:Y:S01]  /*24b0*/  LD.E R13, desc[UR40][R4.64+0x4] ;  /* 0x00000428040d7980 */ /* 0x000ea2000c101900 */
[----:B------:R-:W0:Y:S01]  /*24c0*/  MUFU.RCP R0, R3 ;  /* 0x0000000300007308 */ /* 0x000e220000001000 */
[----:B------:R-:W-:Y:S02]  /*24d0*/  BSSY.RECONVERGENT B3, `(.L_x_38) ;  /* 0x000000e000037945 */ /* 0x000fe40003800200 */
[----:B------:R1:W-:Y:S01]  /*24e0*/  ST.E desc[UR40][R4.64], R7 ;  /* 0x0000000704007985 */ /* 0x0003e2000c101928 */
[----:B0-----:R-:W-:-:S04]  /*24f0*/  FFMA R11, R0, -R3, 1 ;  /* 0x3f800000000b7423 */ /* 0x001fc80000000803 */
[----:B------:R-:W-:Y:S01]  /*2500*/  FFMA R0, R0, R11, R0 ;  /* 0x0000000b00007223 */ /* 0x000fe20000000000 */
[----:B--2---:R-:W0:Y:S03]  /*2510*/  FCHK P0, R13, R3 ;  /* 0x000000030d007302 */ /* 0x004e260000000000 */
[----:B------:R-:W-:-:S04]  /*2520*/  FFMA R6, R0, R13, RZ ;  /* 0x0000000d00067223 */ /* 0x000fc800000000ff */
[----:B------:R-:W-:-:S04]  /*2530*/  FFMA R11, R6, -R3, R13 ;  /* 0x80000003060b7223 */ /* 0x000fc8000000000d */
[----:B------:R-:W-:Y:S01]  /*2540*/  FFMA R11, R0, R11, R6 ;  /* 0x0000000b000b7223 */ /* 0x000fe20000000006 */
[----:B01----:R-:W-:Y:S06]  /*2550*/  @!P0 BRA `(.L_x_39) ;  /* 0x0000000000148947 */ /* 0x003fec0003800000 */
[----:B------:R-:W-:Y:S01]  /*2560*/  IMAD.MOV.U32 R0, RZ, RZ, R13 ;  /* 0x000000ffff007224 */ /* 0x000fe200078e000d */
[----:B------:R-:W-:Y:S02]  /*2570*/  MOV R7, R3 ;  /* 0x0000000300077202 */ /* 0x000fe40000000f00 */
[----:B------:R-:W-:-:S07]  /*2580*/  MOV R6, 0x25a0 ;  /* 0x000025a000067802 */ /* 0x000fce0000000f00 */
[----:B------:R-:W-:Y:S05]  /*2590*/  CALL.REL.NOINC `($__internal_0_$__cuda_sm3x_div_rn_noftz_f32_slowpath) ;  /* 0x0000002400a07944 */ /* 0x000fea0003c00000 */
[----:B------:R-:W-:-:S07]  /*25a0*/  IMAD.MOV.U32 R11, RZ, RZ, R35 ;  /* 0x000000ffff0b7224 */ /* 0x000fce00078e0023 */
.L_x_39:
[----:B------:R-:W-:Y:S05]  /*25b0*/  BSYNC.RECONVERGENT B3 ;  /* 0x0000000000037941 */ /* 0x000fea0003800200 */
.L_x_38:
        /* <DEDUP_REMOVED lines=16> */
.L_x_41:
[----:B------:R-:W-:Y:S05]  /*26c0*/  BSYNC.RECONVERGENT B3 ;  /* 0x0000000000037941 */ /* 0x000fea0003800200 */
.L_x_40:
        /* <DEDUP_REMOVED lines=16> */
.L_x_43:
[----:B------:R-:W-:Y:S05]  /*27d0*/  BSYNC.RECONVERGENT B3 ;  /* 0x0000000000037941 */ /* 0x000fea0003800200 */
.L_x_42:
        /* <DEDUP_REMOVED lines=16> */
.L_x_45:
[----:B------:R-:W-:Y:S05]  /*28e0*/  BSYNC.RECONVERGENT B3 ;  /* 0x0000000000037941 */ /* 0x000fea0003800200 */
.L_x_44:
        /* <DEDUP_REMOVED lines=16> */
.L_x_47:
[----:B------:R-:W-:Y:S05]  /*29f0*/  BSYNC.RECONVERGENT B3 ;  /* 0x0000000000037941 */ /* 0x000fea0003800200 */
.L_x_46:
        /* <DEDUP_REMOVED lines=16> */
.L_x_49:
[----:B------:R-:W-:Y:S05]  /*2b00*/  BSYNC.RECONVERGENT B3 ;  /* 0x0000000000037941 */ /* 0x000fea0003800200 */
.L_x_48:
        /* <DEDUP_REMOVED lines=16> */
.L_x_51:
[----:B------:R-:W-:Y:S05]  /*2c10*/  BSYNC.RECONVERGENT B3 ;  /* 0x0000000000037941 */ /* 0x000fea0003800200 */
.L_x_50:
        /* <DEDUP_REMOVED lines=16> */
.L_x_53:
[----:B------:R-:W-:Y:S05]  /*2d20*/  BSYNC.RECONVERGENT B3 ;  /* 0x0000000000037941 */ /* 0x000fea0003800200 */
.L_x_52:
        /* <DEDUP_REMOVED lines=16> */
.L_x_55:
[----:B------:R-:W-:Y:S05]  /*2e30*/  BSYNC.RECONVERGENT B3 ;  /* 0x0000000000037941 */ /* 0x000fea0003800200 */
.L_x_54:
        /* <DEDUP_REMOVED lines=16> */
.L_x_57:
[----:B------:R-:W-:Y:S05]  /*2f40*/  BSYNC.RECONVERGENT B3 ;  /* 0x0000000000037941 */ /* 0x000fea0003800200 */
.L_x_56:
        /* <DEDUP_REMOVED lines=16> */
.L_x_59:
[----:B------:R-:W-:Y:S05]  /*3050*/  BSYNC.RECONVERGENT B3 ;  /* 0x0000000000037941 */ /* 0x000fea0003800200 */
.L_x_58:
        /* <DEDUP_REMOVED lines=16> */
.L_x_61:
[----:B------:R-:W-:Y:S05]  /*3160*/  BSYNC.RECONVERGENT B3 ;  /* 0x0000000000037941 */ /* 0x000fea0003800200 */
.L_x_60:
        /* <DEDUP_REMOVED lines=16> */
.L_x_63:
[----:B------:R-:W-:Y:S05]  /*3270*/  BSYNC.RECONVERGENT B3 ;  /* 0x0000000000037941 */ /* 0x000fea0003800200 */
.L_x_62:
        /* <DEDUP_REMOVED lines=16> */
.L_x_65:
[----:B------:R-:W-:Y:S05]  /*3380*/  BSYNC.RECONVERGENT B3 ;  /* 0x0000000000037941 */ /* 0x000fea0003800200 */
.L_x_64:
        /* <DEDUP_REMOVED lines=16> */
.L_x_67:
[----:B------:R-:W-:Y:S05]  /*3490*/  BSYNC.RECONVERGENT B3 ;  /* 0x0000000000037941 */ /* 0x000fea0003800200 */
.L_x_66:
[----:B------:R1:W-:Y:S01]  /*34a0*/  ST.E desc[UR40][R4.64+0x3c], R11 ;  /* 0x00003c0b04007985 */ /* 0x0003e2000c101928 */
[----:B------:R-:W-:Y:S05]  /*34b0*/  @P2 BRA `(.L_x_68) ;  /* 0xffffffec00b42947 */ /* 0x000fea000383ffff */
[----:B------:R-:W-:Y:S05]  /*34c0*/  BSYNC.RECONVERGENT B0 ;  /* 0x0000000000007941 */ /* 0x000fea0003800200 */
.L_x_35:
[----:B------:R-:W-:-:S07]  /*34d0*/  IMAD.U32 R9, RZ, RZ, UR55 ;  /* 0x00000037ff097e24 */ /* 0x000fce000f8e00ff */
.L_x_34:
[----:B------:R-:W-:-:S09]  /*34e0*/  UISETP.NE.AND UP0, UPT, UR48, URZ, UPT ;  /* 0x000000ff3000728c */ /* 0x000fd2000bf05270 */
[----:B------:R-:W-:Y:S05]  /*34f0*/  BRA.U !UP0, `(.L_x_69) ;  /* 0x0000001108507547 */ /* 0x000fea000b800000 */
[----:B------:R-:W-:-:S04]  /*3500*/  UIADD3 UR4, UPT, UPT, UR48, -0x1, URZ ;  /* 0xffffffff30047890 */ /* 0x000fc8000fffe0ff */
[----:B------:R-:W-:-:S09]  /*3510*/  UISETP.GE.U32.AND UP0, UPT, UR4, 0x7, UPT ;  /* 0x000000070400788c */ /* 0x000fd2000bf06070 */
[----:B------:R-:W-:Y:S05]  /*3520*/  BRA.U !UP0, `(.L_x_70) ;  /* 0x0000000908287547 */ /* 0x000fea000b800000 */
[----:B-1----:R-:W-:-:S05]  /*3530*/  IMAD.WIDE.U32 R4, R9, 0x4, R16 ;  /* 0x0000000409047825 */ /* 0x002fca00078e0010 */
[----:B0-----:R-:W2:Y:S01]  /*3540*/  LD.E R11, desc[UR40][R4.64] ;  /* 0x00000028040b7980 */ /* 0x001ea2000c101900 */
[----:B------:R-:W0:Y:S01]  /*3550*/  MUFU.RCP R0, R3 ;  /* 0x0000000300007308 */ /* 0x000e220000001000 */
[----:B------:R-:W-:Y:S01]  /*3560*/  BSSY.RECONVERGENT B0, `(.L_x_71) ;  /* 0x000000d000007945 */ /* 0x000fe20003800200 */
[----:B0-----:R-:W-:-:S04]  /*3570*/  FFMA R7, R0, -R3, 1 ;  /* 0x3f80000000077423 */ /* 0x001fc80000000803 */
[----:B------:R-:W-:Y:S02]  /*3580*/  FFMA R0, R0, R7, R0 ;  /* 0x0000000700007223 */ /* 0x000fe40000000000 */
[----:B--2---:R-:W0:Y:S02]  /*3590*/  FCHK P0, R11, R3 ;  /* 0x000000030b007302 */ /* 0x004e240000000000 */
[----:B------:R-:W-:-:S04]  /*35a0*/  FFMA R6, R0, R11, RZ ;  /* 0x0000000b00067223 */ /* 0x000fc800000000ff */
[----:B------:R-:W-:-:S04]  /*35b0*/  FFMA R7, R6, -R3, R11 ;  /* 0x8000000306077223 */ /* 0x000fc8000000000b */
[----:B------:R-:W-:Y:S01]  /*35c0*/  FFMA R7, R0, R7, R6 ;  /* 0x0000000700077223 */ /* 0x000fe20000000006 */
[----:B0-----:R-:W-:Y:S06]  /*35d0*/  @!P0 BRA `(.L_x_72) ;  /* 0x0000000000148947 */ /* 0x001fec0003800000 */
[----:B------:R-:W-:Y:S01]  /*35e0*/  MOV R0, R11 ;  /* 0x0000000b00007202 */ /* 0x000fe20000000f00 */
[----:B------:R-:W-:Y:S01]  /*35f0*/  IMAD.MOV.U32 R7, RZ, RZ, R3 ;  /* 0x000000ffff077224 */ /* 0x000fe200078e0003 */
[----:B------:R-:W-:-:S07]  /*3600*/  MOV R6, 0x3620 ;  /* 0x0000362000067802 */ /* 0x000fce0000000f00 */
[----:B------:R-:W-:Y:S05]  /*3610*/  CALL.REL.NOINC `($__internal_0_$__cuda_sm3x_div_rn_noftz_f32_slowpath) ;  /* 0x0000001400807944 */ /* 0x000fea0003c00000 */
[----:B------:R-:W-:-:S07]  /*3620*/  IMAD.MOV.U32 R7, RZ, RZ, R35 ;  /* 0x000000ffff077224 */ /* 0x000fce00078e0023 */
.L_x_72:
[----:B------:R-:W-:Y:S05]  /*3630*/  BSYNC.RECONVERGENT B0 ;  /* 0x0000000000007941 */ /* 0x000fea0003800200 */
.L_x_71:
        /* <DEDUP_REMOVED lines=11> */
[----:B------:R-:W-:Y:S01]  /*36f0*/  MOV R0, R13 ;  /* 0x0000000d00007202 */ /* 0x000fe20000000f00 */
[----:B------:R-:W-:Y:S01]  /*3700*/  IMAD.MOV.U32 R7, RZ, RZ, R3 ;  /* 0x000000ffff077224 */ /* 0x000fe200078e0003 */
[----:B------:R-:W-:-:S07]  /*3710*/  MOV R6, 0x3730 ;  /* 0x0000373000067802 */ /* 0x000fce0000000f00 */
[----:B------:R-:W-:Y:S05]  /*3720*/  CALL.REL.NOINC `($__internal_0_$__cuda_sm3x_div_rn_noftz_f32_slowpath) ;  /* 0x00000014003c7944 */ /* 0x000fea0003c00000 */
[----:B------:R-:W-:-:S07]  /*3730*/  IMAD.MOV.U32 R11, RZ, RZ, R35 ;  /* 0x000000ffff0b7224 */ /* 0x000fce00078e0023 */
.L_x_74:
[----:B------:R-:W-:Y:S05]  /*3740*/  BSYNC.RECONVERGENT B0 ;  /* 0x0000000000007941 */ /* 0x000fea0003800200 */
.L_x_73:
        /* <DEDUP_REMOVED lines=16> */
.L_x_76:
[----:B------:R-:W-:Y:S05]  /*3850*/  BSYNC.RECONVERGENT B0 ;  /* 0x0000000000007941 */ /* 0x000fea0003800200 */
.L_x_75:
        /* <DEDUP_REMOVED lines=16> */
.L_x_78:
[----:B------:R-:W-:Y:S05]  /*3960*/  BSYNC.RECONVERGENT B0 ;  /* 0x0000000000007941 */ /* 0x000fea0003800200 */
.L_x_77:
        /* <DEDUP_REMOVED lines=16> */
.L_x_80:
[----:B------:R-:W-:Y:S05]  /*3a70*/  BSYNC.RECONVERGENT B0 ;  /* 0x0000000000007941 */ /* 0x000fea0003800200 */
.L_x_79:
        /* <DEDUP_REMOVED lines=16> */
.L_x_82:
[----:B------:R-:W-:Y:S05]  /*3b80*/  BSYNC.RECONVERGENT B0 ;  /* 0x0000000000007941 */ /* 0x000fea0003800200 */
.L_x_81:
        /* <DEDUP_REMOVED lines=16> */
.L_x_84:
[----:B------:R-:W-:Y:S05]  /*3c90*/  BSYNC.RECONVERGENT B0 ;  /* 0x0000000000007941 */ /* 0x000fea0003800200 */
.L_x_83:
        /* <DEDUP_REMOVED lines=16> */
.L_x_86:
[----:B------:R-:W-:Y:S05]  /*3da0*/  BSYNC.RECONVERGENT B0 ;  /* 0x0000000000007941 */ /* 0x000fea0003800200 */
.L_x_85:
[----:B------:R2:W-:Y:S01]  /*3db0*/  ST.E desc[UR40][R4.64+0x1c], R11 ;  /* 0x00001c0b04007985 */ /* 0x0005e2000c101928 */
[----:B------:R-:W-:-:S07]  /*3dc0*/  IADD3 R9, PT, PT, R9, 0x8, RZ ;  /* 0x0000000809097810 */ /* 0x000fce0007ffe0ff */
.L_x_70:
[----:B------:R-:W-:-:S09]  /*3dd0*/  UISETP.NE.AND UP0, UPT, UR49, URZ, UPT ;  /* 0x000000ff3100728c */ /* 0x000fd2000bf05270 */
[----:B------:R-:W-:Y:S05]  /*3de0*/  BRA.U !UP0, `(.L_x_69) ;  /* 0x0000000908147547 */ /* 0x000fea000b800000 */
[----:B------:R-:W-:-:S04]  /*3df0*/  UIADD3 UR4, UPT, UPT, UR49, -0x1, URZ ;  /* 0xffffffff31047890 */ /* 0x000fc8000fffe0ff */
[----:B------:R-:W-:-:S09]  /*3e00*/  UISETP.GE.U32.AND UP0, UPT, UR4, 0x3, UPT ;  /* 0x000000030400788c */ /* 0x000fd2000bf06070 */
[----:B------:R-:W-:Y:S05]  /*3e10*/  BRA.U !UP0, `(.L_x_87) ;  /* 0x0000000508187547 */ /* 0x000fea000b800000 */
[----:B-12---:R-:W-:-:S05]  /*3e20*/  IMAD.WIDE.U32 R4, R9, 0x4, R16 ;  /* 0x0000000409047825 */ /* 0x006fca00078e0010 */
        /* <DEDUP_REMOVED lines=10> */
[----:B------:R-:W-:Y:S01]  /*3ed0*/  IMAD.MOV.U32 R0, RZ, RZ, R11 ;  /* 0x000000ffff007224 */ /* 0x000fe200078e000b */
[----:B------:R-:W-:Y:S01]  /*3ee0*/  MOV R6, 0x3f10 ;  /* 0x00003f1000067802 */ /* 0x000fe20000000f00 */
[----:B------:R-:W-:-:S07]  /*3ef0*/  IMAD.MOV.U32 R7, RZ, RZ, R3 ;  /* 0x000000ffff077224 */ /* 0x000fce00078e0003 */
[----:B------:R-:W-:Y:S05]  /*3f00*/  CALL.REL.NOINC `($__internal_0_$__cuda_sm3x_div_rn_noftz_f32_slowpath) ;  /* 0x0000000c00447944 */ /* 0x000fea0003c00000 */
[----:B------:R-:W-:-:S07]  /*3f10*/  MOV R7, R35 ;  /* 0x0000002300077202 */ /* 0x000fce0000000f00 */
.L_x_89:
[----:B------:R-:W-:Y:S05]  /*3f20*/  BSYNC.RECONVERGENT B0 ;  /* 0x0000000000007941 */ /* 0x000fea0003800200 */
.L_x_88:
        /* <DEDUP_REMOVED lines=12> */
[----:B------:R-:W-:Y:S01]  /*3ff0*/  MOV R6, 0x4020 ;  /* 0x0000402000067802 */ /* 0x000fe20000000f00 */
[----:B------:R-:W-:-:S07]  /*4000*/  IMAD.MOV.U32 R7, RZ, RZ, R3 ;  /* 0x000000ffff077224 */ /* 0x000fce00078e0003 */
[----:B------:R-:W-:Y:S05]  /*4010*/  CALL.REL.NOINC `($__internal_0_$__cuda_sm3x_div_rn_noftz_f32_slowpath) ;  /* 0x0000000c00007944 */ /* 0x000fea0003c00000 */
[----:B------:R-:W-:-:S07]  /*4020*/  MOV R11, R35 ;  /* 0x00000023000b7202 */ /* 0x000fce0000000f00 */
.L_x_91:
[----:B------:R-:W-:Y:S05]  /*4030*/  BSYNC.RECONVERGENT B0 ;  /* 0x0000000000007941 */ /* 0x000fea0003800200 */
.L_x_90:
        /* <DEDUP_REMOVED lines=16> */
.L_x_93:
[----:B------:R-:W-:Y:S05]  /*4140*/  BSYNC.RECONVERGENT B0 ;  /* 0x0000000000007941 */ /* 0x000fea0003800200 */
.L_x_92:
        /* <DEDUP_REMOVED lines=16> */
.L_x_95:
[----:B------:R-:W-:Y:S05]  /*4250*/  BSYNC.RECONVERGENT B0 ;  /* 0x0000000000007941 */ /* 0x000fea0003800200 */
.L_x_94:
[----:B------:R3:W-:Y:S01]  /*4260*/  ST.E desc[UR40][R4.64+0xc], R11 ;  /* 0x00000c0b04007985 */ /* 0x0007e2000c101928 */
[----:B------:R-:W-:-:S07]  /*4270*/  VIADD R9, R9, 0x4 ;  /* 0x0000000409097836 */ /* 0x000fce0000000000 */
.L_x_87:
[----:B------:R-:W-:-:S09]  /*4280*/  UISETP.NE.AND UP0, UPT, UR56, URZ, UPT ;  /* 0x000000ff3800728c */ /* 0x000fd2000bf05270 */
[----:B------:R-:W-:Y:S05]  /*4290*/  BRA.U !UP0, `(.L_x_69) ;  /* 0x0000000108e87547 */ /* 0x000fea000b800000 */
[----:B-123--:R-:W-:-:S05]  /*42a0*/  IMAD.WIDE.U32 R4, R9, 0x4, R16 ;  /* 0x0000000409047825 */ /* 0x00efca00078e0010 */
[----:B------:R-:W2:Y:S01]  /*42b0*/  LD.E R9, desc[UR40][R4.64] ;  /* 0x0000002804097980 */ /* 0x000ea2000c101900 */
[----:B------:R-:W1:Y:S01]  /*42c0*/  MUFU.RCP R0, R3 ;  /* 0x0000000300007308 */ /* 0x000e620000001000 */
[----:B------:R-:W-:Y:S01]  /*42d0*/  BSSY.RECONVERGENT B0, `(.L_x_96) ;  /* 0x000000f000007945 */ /* 0x000fe20003800200 */
[----:B-1----:R-:W-:-:S04]  /*42e0*/  FFMA R7, R0, -R3, 1 ;  /* 0x3f80000000077423 */ /* 0x002fc80000000803 */
[----:B------:R-:W-:Y:S01]  /*42f0*/  FFMA R0, R0, R7, R0 ;  /* 0x0000000700007223 */ /* 0x000fe20000000000 */
[----:B------:R-:W-:-:S05]  /*4300*/  IMAD.U32 R7, RZ, RZ, UR56 ;  /* 0x00000038ff077e24 */ /* 0x000fca000f8e00ff */
[----:B------:R-:W-:Y:S01]  /*4310*/  ISETP.NE.AND P2, PT, R7, 0x1, PT ;  /* 0x000000010700780c */ /* 0x000fe20003f45270 */
[----:B--2---:R-:W1:Y:S01]  /*4320*/  FCHK P0, R9, R3 ;  /* 0x0000000309007302 */ /* 0x004e620000000000 */
[----:B------:R-:W-:-:S04]  /*4330*/  FFMA R6, R0, R9, RZ ;  /* 0x0000000900067223 */ /* 0x000fc800000000ff */
[----:B------:R-:W-:-:S04]  /*4340*/  FFMA R7, R6, -R3, R9 ;  /* 0x8000000306077223 */ /* 0x000fc80000000009 */
[----:B------:R-:W-:Y:S01]  /*4350*/  FFMA R7, R0, R7, R6 ;  /* 0x0000000700077223 */ /* 0x000fe20000000006 */
[----:B-1----:R-:W-:Y:S06]  /*4360*/  @!P0 BRA `(.L_x_97) ;  /* 0x0000000000148947 */ /* 0x002fec0003800000 */
[----:B------:R-:W-:Y:S01]  /*4370*/  MOV R0, R9 ;  /* 0x0000000900007202 */ /* 0x000fe20000000f00 */
[----:B------:R-:W-:Y:S01]  /*4380*/  IMAD.MOV.U32 R7, RZ, RZ, R3 ;  /* 0x000000ffff077224 */ /* 0x000fe200078e0003 */
[----:B------:R-:W-:-:S07]  /*4390*/  MOV R6, 0x43b0 ;  /* 0x000043b000067802 */ /* 0x000fce0000000f00 */
[----:B0-----:R-:W-:Y:S05]  /*43a0*/  CALL.REL.NOINC `($__internal_0_$__cuda_sm3x_div_rn_noftz_f32_slowpath) ;  /* 0x00000008001c7944 */ /* 0x001fea0003c00000 */
[----:B------:R-:W-:-:S07]  /*43b0*/  IMAD.MOV.U32 R7, RZ, RZ, R35 ;  /* 0x000000ffff077224 */ /* 0x000fce00078e0023 */
.L_x_97:
[----:B------:R-:W-:Y:S05]  /*43c0*/  BSYNC.RECONVERGENT B0 ;  /* 0x0000000000007941 */ /* 0x000fea0003800200 */
.L_x_96:
[----:B------:R4:W-:Y:S01]  /*43d0*/  ST.E desc[UR40][R4.64], R7 ;  /* 0x0000000704007985 */ /* 0x0009e2000c101928 */
[----:B------:R-:W-:Y:S05]  /*43e0*/  @!P2 BRA `(.L_x_69) ;  /* 0x000000000094a947 */ /* 0x000fea0003800000 */
[----:B------:R-:W2:Y:S01]  /*43f0*/  LD.E R9, desc[UR40][R4.64+0x4] ;  /* 0x0000042804097980 */ /* 0x000ea2000c101900 */
[----:B------:R-:W4:Y:S01]  /*4400*/  MUFU.RCP R0, R3 ;  /* 0x0000000300007308 */ /* 0x000f220000001000 */
[----:B------:R-:W-:Y:S01]  /*4410*/  BSSY.RECONVERGENT B0, `(.L_x_98) ;  /* 0x000000f000007945 */ /* 0x000fe20003800200 */
[----:B----4-:R-:W-:-:S04]  /*4420*/  FFMA R7, R0, -R3, 1 ;  /* 0x3f80000000077423 */ /* 0x010fc80000000803 */
[----:B------:R-:W-:Y:S01]  /*4430*/  FFMA R0, R0, R7, R0 ;  /* 0x0000000700007223 */ /* 0x000fe20000000000 */
[----:B------:R-:W-:-:S04]  /*4440*/  MOV R7, UR56 ;  /* 0x0000003800077c02 */ /* 0x000fc80008000f00 */
[----:B------:R-:W-:Y:S01]  /*4450*/  ISETP.NE.AND P2, PT, R7, 0x2, PT ;  /* 0x000000020700780c */ /* 0x000fe20003f45270 */
[----:B--2---:R-:W1:Y:S01]  /*4460*/  FCHK P0, R9, R3 ;  /* 0x0000000309007302 */ /* 0x004e620000000000 */
[----:B------:R-:W-:-:S04]  /*4470*/  FFMA R6, R0, R9, RZ ;  /* 0x0000000900067223 */ /* 0x000fc800000000ff */
[----:B------:R-:W-:-:S04]  /*4480*/  FFMA R7, R6, -R3, R9 ;  /* 0x8000000306077223 */ /* 0x000fc80000000009 */
[----:B------:R-:W-:Y:S01]  /*4490*/  FFMA R7, R0, R7, R6 ;  /* 0x0000000700077223 */ /* 0x000fe20000000006 */
[----:B-1----:R-:W-:Y:S06]  /*44a0*/  @!P0 BRA `(.L_x_99) ;  /* 0x0000000000148947 */ /* 0x002fec0003800000 */
[----:B------:R-:W-:Y:S01]  /*44b0*/  IMAD.MOV.U32 R0, RZ, RZ, R9 ;  /* 0x000000ffff007224 */ /* 0x000fe200078e0009 */
[----:B------:R-:W-:Y:S01]  /*44c0*/  MOV R6, 0x44f0 ;  /* 0x000044f000067802 */ /* 0x000fe20000000f00 */
[----:B------:R-:W-:-:S07]  /*44d0*/  IMAD.MOV.U32 R7, RZ, RZ, R3 ;  /* 0x000000ffff077224 */ /* 0x000fce00078e0003 */
[----:B0-----:R-:W-:Y:S05]  /*44e0*/  CALL.REL.NOINC `($__internal_0_$__cuda_sm3x_div_rn_noftz_f32_slowpath) ;  /* 0x0000000400cc7944 */ /* 0x001fea0003c00000 */
[----:B------:R-:W-:-:S07]  /*44f0*/  MOV R7, R35 ;  /* 0x0000002300077202 */ /* 0x000fce0000000f00 */
.L_x_99:
[----:B------:R-:W-:Y:S05]  /*4500*/  BSYNC.RECONVERGENT B0 ;  /* 0x0000000000007941 */ /* 0x000fea0003800200 */
.L_x_98:
[----:B------:R1:W-:Y:S01]  /*4510*/  ST.E desc[UR40][R4.64+0x4], R7 ;  /* 0x0000040704007985 */ /* 0x0003e2000c101928 */
[----:B------:R-:W-:Y:S05]  /*4520*/  @!P2 BRA `(.L_x_69) ;  /* 0x000000000044a947 */ /* 0x000fea0003800000 */
[----:B------:R-:W2:Y:S01]  /*4530*/  LD.E R9, desc[UR40][R4.64+0x8] ;  /* 0x0000082804097980 */ /* 0x000ea2000c101900 */
[----:B------:R-:W1:Y:S01]  /*4540*/  MUFU.RCP R0, R3 ;  /* 0x0000000300007308 */ /* 0x000e620000001000 */
[----:B------:R-:W-:Y:S01]  /*4550*/  BSSY.RECONVERGENT B0, `(.L_x_100) ;  /* 0x000000d000007945 */ /* 0x000fe20003800200 */
[----:B-1----:R-:W-:-:S04]  /*4560*/  FFMA R7, R0, -R3, 1 ;  /* 0x3f80000000077423 */ /* 0x002fc80000000803 */
[----:B------:R-:W-:Y:S02]  /*4570*/  FFMA R0, R0, R7, R0 ;  /* 0x0000000700007223 */ /* 0x000fe40000000000 */
[----:B--2---:R-:W1:Y:S02]  /*4580*/  FCHK P0, R9, R3 ;  /* 0x0000000309007302 */ /* 0x004e640000000000 */
        /* <DEDUP_REMOVED lines=9> */
.L_x_101:
[----:B------:R-:W-:Y:S05]  /*4620*/  BSYNC.RECONVERGENT B0 ;  /* 0x0000000000007941 */ /* 0x000fea0003800200 */
.L_x_100:
[----:B------:R1:W-:Y:S02]  /*4630*/  ST.E desc[UR40][R4.64+0x8], R7 ;  /* 0x0000080704007985 */ /* 0x0003e4000c101928 */
.L_x_69:
[----:B-1234-:R-:W-:Y:S02]  /*4640*/  IMAD.U32 R4, RZ, RZ, UR42 ;  /* 0x0000002aff047e24 */ /* 0x01efe4000f8e00ff */
[----:B------:R-:W-:Y:S01]  /*4650*/  IMAD.U32 R5, RZ, RZ, UR43 ;  /* 0x0000002bff057e24 */ /* 0x000fe2000f8e00ff */
[----:B------:R-:W-:Y:S01]  /*4660*/  MOV R8, UR42 ;  /* 0x0000002a00087c02 */ /* 0x000fe20008000f00 */
[----:B------:R-:W-:-:S03]  /*4670*/  IMAD.U32 R9, RZ, RZ, UR43 ;  /* 0x0000002bff097e24 */ /* 0x000fc6000f8e00ff */
[----:B0-----:R-:W2:Y:S01]  /*4680*/  LDG.E.64 R14, desc[UR40][R4.64] ;  /* 0x00000028040e7981 */ /* 0x001ea2000c1e1b00 */
[----:B------:R-:W-:Y:S01]  /*4690*/  IMAD.U32 R6, RZ, RZ, UR42 ;  /* 0x0000002aff067e24 */ /* 0x000fe2000f8e00ff */
[----:B------:R-:W-:Y:S02]  /*46a0*/  MOV R7, UR43 ;  /* 0x0000002b00077c02 */ /* 0x000fe40008000f00 */
[----:B------:R-:W3:Y:S04]  /*46b0*/  LDG.E.64 R8, desc[UR40][R8.64+0x10] ;  /* 0x0000102808087981 */ /* 0x000ee8000c1e1b00 */
[----:B------:R-:W4:Y:S01]  /*46c0*/  LDG.E.64 R6, desc[UR40][R6.64+0x8] ;  /* 0x0000082806067981 */ /* 0x000f22000c1e1b00 */
[----:B------:R-:W-:Y:S01]  /*46d0*/  MOV R10, UR42 ;  /* 0x0000002a000a7c02 */ /* 0x000fe20008000f00 */
[----:B------:R-:W-:Y:S01]  /*46e0*/  IMAD.U32 R11, RZ, RZ, UR43 ;  /* 0x0000002bff0b7e24 */ /* 0x000fe2000f8e00ff */
[----:B------:R-:W-:Y:S01]  /*46f0*/  MOV R13, UR43 ;  /* 0x0000002b000d7c02 */ /* 0x000fe20008000f00 */
[----:B------:R-:W-:Y:S01]  /*4700*/  HFMA2 R35, -RZ, RZ, 0, 0 ;  /* 0x00000000ff237431 */ /* 0x000fe200000001ff */
[----:B------:R-:W-:Y:S01]  /*4710*/  BSSY.RECONVERGENT B0, `(.L_x_102) ;  /* 0x0000020000007945 */ /* 0x000fe20003800200 */
[----:B--2---:R-:W-:Y:S01]  /*4720*/  SHF.R.U32.HI R0, RZ, 0x2, R15 ;  /* 0x00000002ff007819 */ /* 0x004fe2000001160f */
[----:B------:R-:W-:-:S03]  /*4730*/  VIADD R14, R14, 0x587c5 ;  /* 0x000587c50e0e7836 */ /* 0x000fc60000000000 */
[----:B------:R-:W-:Y:S01]  /*4740*/  LOP3.LUT R0, R0, R15, RZ, 0x3c, !PT ;  /* 0x0000000f00007212 */ /* 0x000fe200078e3cff */
[----:B---3--:R-:W-:Y:S01]  /*4750*/  IMAD.SHL.U32 R3, R9, 0x10, RZ ;  /* 0x0000001009037824 */ /* 0x008fe200078e00ff */
[----:B------:R-:W-:Y:S01]  /*4760*/  MOV R21, R8 ;  /* 0x0000000800157202 */ /* 0x000fe20000000f00 */
[----:B------:R-:W-:Y:S02]  /*4770*/  IMAD.MOV.U32 R36, RZ, RZ, R9 ;  /* 0x000000ffff247224 */ /* 0x000fe400078e0009 */
[C---:B------:R-:W-:Y:S02]  /*4780*/  IMAD.SHL.U32 R12, R0.reuse, 0x2, RZ ;  /* 0x00000002000c7824 */ /* 0x040fe400078e00ff */
[----:B----4-:R-:W-:Y:S02]  /*4790*/  IMAD.MOV.U32 R20, RZ, RZ, R7 ;  /* 0x000000ffff147224 */ /* 0x010fe400078e0007 */
[----:B------:R-:W-:Y:S01]  /*47a0*/  IMAD.MOV.U32 R15, RZ, RZ, R6 ;  /* 0x000000ffff0f7224 */ /* 0x000fe200078e0006 */
[----:B------:R-:W-:Y:S01]  /*47b0*/  LOP3.LUT R0, R0, R12, R3, 0x96, !PT ;  /* 0x0000000c00007212 */ /* 0x000fe200078e9603 */
[----:B------:R-:W-:Y:S01]  /*47c0*/  IMAD.U32 R12, RZ, RZ, UR42 ;  /* 0x0000002aff0c7e24 */ /* 0x000fe2000f8e00ff */
[----:B------:R0:W-:Y:S01]  /*47d0*/  STG.E.64 desc[UR40][R10.64+0x8], R20 ;  /* 0x000008140a007986 */ /* 0x0001e2000c101b28 */
[----:B------:R-:W-:Y:S01]  /*47e0*/  IMAD.MOV.U32 R7, RZ, RZ, 0x2f800000 ;  /* 0x2f800000ff077424 */ /* 0x000fe200078e00ff */
[----:B------:R-:W-:Y:S01]  /*47f0*/  LOP3.LUT R37, R0, R9, RZ, 0x3c, !PT ;  /* 0x0000000900257212 */ /* 0x000fe200078e3cff */
[----:B------:R-:W-:-:S03]  /*4800*/  IMAD.MOV.U32 R3, RZ, RZ, RZ ;  /* 0x000000ffff037224 */ /* 0x000fc600078e00ff */
[----:B------:R-:W-:Y:S01]  /*4810*/  IADD3 R0, PT, PT, R37, R14, RZ ;  /* 0x0000000e25007210 */ /* 0x000fe20007ffe0ff */
[----:B------:R0:W-:Y:S03]  /*4820*/  STG.E.64 desc[UR40][R4.64+0x10], R36 ;  /* 0x0000102404007986 */ /* 0x0001e6000c101b28 */
[----:B------:R-:W-:Y:S01]  /*4830*/  I2FP.F32.U32 R0, R0 ;  /* 0x0000000000007245 */ /* 0x000fe20000201000 */
[----:B------:R0:W-:Y:S04]  /*4840*/  STG.E.64 desc[UR40][R12.64], R14 ;  /* 0x0000000e0c007986 */ /* 0x0001e8000c101b28 */
[----:B------:R-:W-:-:S07]  /*4850*/  FFMA R0, R0, R7, 1.1641532182693481445e-10 ;  /* 0x2f00000000007423 */ /* 0x000fce0000000007 */
.L_x_104:
[----:B0-----:R-:W-:-:S06]  /*4860*/  IMAD.WIDE.U32 R4, R35, 0x4, R16 ;  /* 0x0000000423047825 */ /* 0x001fcc00078e0010 */
[----:B------:R-:W2:Y:S02]  /*4870*/  LD.E R4, desc[UR40][R4.64] ;  /* 0x0000002804047980 */ /* 0x000ea4000c101900 */
[----:B--2---:R-:W-:-:S05]  /*4880*/  FADD R3, R4, R3 ;  /* 0x0000000304037221 */ /* 0x004fca0000000000 */
[----:B------:R-:W-:-:S13]  /*4890*/  FSETP.GTU.AND P0, PT, R0, R3, PT ;  /* 0x000000030000720b */ /* 0x000fda0003f0c000 */
[----:B------:R-:W-:Y:S05]  /*48a0*/  @!P0 BRA `(.L_x_103) ;  /* 0x0000000000188947 */ /* 0x000fea0003800000 */
[----:B------:R-:W0:Y:S01]  /*48b0*/  LDCU UR4, c[0x0][0x398] ;  /* 0x00007300ff0477ac */ /* 0x000e220008000800 */
[----:B------:R-:W-:-:S05]  /*48c0*/  VIADD R35, R35, 0x1 ;  /* 0x0000000123237836 */ /* 0x000fca0000000000 */
[----:B0-----:R-:W-:-:S13]  /*48d0*/  ISETP.NE.AND P0, PT, R35, UR4, PT ;  /* 0x0000000423007c0c */ /* 0x001fda000bf05270 */
[----:B------:R-:W-:Y:S05]  /*48e0*/  @P0 BRA `(.L_x_104) ;  /* 0xfffffffc00dc0947 */ /* 0x000fea000383ffff */
[----:B------:R-:W-:-:S13]  /*48f0*/  R2UR UR4, R2 ;  /* 0x00000000020472ca */ /* 0x000fda00000e0000 */
[----:B------:R-:W-:-:S07]  /*4900*/  IMAD.U32 R35, RZ, RZ, UR4 ;  /* 0x00000004ff237e24 */ /* 0x000fce000f8e00ff */
.L_x_103:
[----:B------:R-:W-:Y:S05]  /*4910*/  BSYNC.RECONVERGENT B0 ;  /* 0x0000000000007941 */ /* 0x000fea0003800200 */
.L_x_102:
[----:B------:R-:W-:Y:S01]  /*4920*/  ISETP.GT.AND P0, PT, R35, -0x1, PT ;  /* 0xffffffff2300780c */ /* 0x000fe20003f04270 */
[----:B------:R-:W-:-:S12]  /*4930*/  BSSY.RECONVERGENT B8, `(.L_x_105) ;  /* 0x0000012000087945 */ /* 0x000fd80003800200 */
[----:B------:R-:W-:Y:S05]  /*4940*/  @P0 BRA `(.L_x_106) ;  /* 0x0000000000400947 */ /* 0x000fea0003800000 */
[----:B------:R-:W-:Y:S01]  /*4950*/  MOV R0, 0x10 ;  /* 0x0000001000007802 */ /* 0x000fe20000000f00 */
[----:B------:R-:W0:Y:S01]  /*4960*/  LDCU.64 UR4, c[0x4][0x78] ;  /* 0x01000f00ff0477ac */ /* 0x000e220008000a00 */
[----:B------:R-:W-:Y:S02]  /*4970*/  HFMA2 R8, -RZ, RZ, 0, 1.0073184967041015625e-05 ;  /* 0x000000a9ff087431 */ /* 0x000fe400000001ff */
[----:B------:R-:W-:Y:S01]  /*4980*/  IMAD.MOV.U32 R12, RZ, RZ, 0x1 ;  /* 0x00000001ff0c7424 */ /* 0x000fe200078e00ff */
[----:B------:R1:W2:Y:S01]  /*4990*/  LDC.64 R14, c[0x4][R0] ;  /* 0x01000000000e7b82 */ /* 0x0002a20000000a00 */
[----:B------:R-:W3:Y:S01]  /*49a0*/  LDCU.64 UR6, c[0x4][0x80] ;  /* 0x01001000ff0677ac */ /* 0x000ee20008000a00 */
[----:B------:R-:W-:Y:S01]  /*49b0*/  IMAD.MOV.U32 R13, RZ, RZ, RZ ;  /* 0x000000ffff0d7224 */ /* 0x000fe200078e00ff */
[----:B------:R-:W4:Y:S01]  /*49c0*/  LDCU.64 UR8, c[0x4][0x58] ;  /* 0x01000b00ff0877ac */ /* 0x000f220008000a00 */
[----:B0-----:R-:W-:Y:S01]  /*49d0*/  MOV R4, UR4 ;  /* 0x0000000400047c02 */ /* 0x001fe20008000f00 */
[----:B------:R-:W-:-:S02]  /*49e0*/  IMAD.U32 R5, RZ, RZ, UR5 ;  /* 0x00000005ff057e24 */ /* 0x000fc4000f8e00ff */
[----:B---3--:R-:W-:Y:S01]  /*49f0*/  IMAD.U32 R6, RZ, RZ, UR6 ;  /* 0x00000006ff067e24 */ /* 0x008fe2000f8e00ff */
[----:B------:R-:W-:Y:S01]  /*4a00*/  MOV R7, UR7 ;  /* 0x0000000700077c02 */ /* 0x000fe20008000f00 */
[----:B----4-:R-:W-:Y:S02]  /*4a10*/  IMAD.U32 R10, RZ, RZ, UR8 ;  /* 0x00000008ff0a7e24 */ /* 0x010fe4000f8e00ff */
[----:B-1----:R-:W-:-:S07]  /*4a20*/  IMAD.U32 R11, RZ, RZ, UR9 ;  /* 0x00000009ff0b7e24 */ /* 0x002fce000f8e00ff */
[----:B------:R-:W-:-:S07]  /*4a30*/  LEPC R20, `(.L_x_106) ;  /* 0x000000001014794e */ /* 0x000fce0000000000 */
[----:B--2---:R-:W-:Y:S05]  /*4a40*/  CALL.ABS.NOINC R14 ;  /* 0x000000000e007343 */ /* 0x004fea0003c00000 */
.L_x_106:
[----:B------:R-:W-:Y:S05]  /*4a50*/  BSYNC.RECONVERGENT B8 ;  /* 0x0000000000087941 */ /* 0x000fea0003800200 */
.L_x_105:
[----:B------:R-:W0:Y:S01]  /*4a60*/  LDC.64 R4, c[0x0][0x390] ;  /* 0x0000e400ff047b82 */ /* 0x000e220000000a00 */
[----:B------:R-:W-:Y:S01]  /*4a70*/  IADD3 R27, PT, PT, R35, R27, RZ ;  /* 0x0000001b231b7210 */ /* 0x000fe20007ffe0ff */
[----:B------:R-:W2:Y:S04]  /*4a80*/  LDG.E R3, desc[UR40][R32.64] ;  /* 0x0000002820037981 */ /* 0x000ea8000c1e1900 */
[----:B0-----:R-:W-:-:S06]  /*4a90*/  IMAD.WIDE R4, R27, 0x4, R4 ;  /* 0x000000041b047825 */ /* 0x001fcc00078e0204 */
[----:B------:R-:W2:Y:S01]  /*4aa0*/  LDG.E R4, desc[UR40][R4.64] ;  /* 0x0000002804047981 */ /* 0x000ea2000c1e1900 */
[----:B------:R-:W-:-:S04]  /*4ab0*/  IMAD.WIDE.U32 R6, R25, 0x4, R28 ;  /* 0x0000000419067825 */ /* 0x000fc800078e001c */
[----:B------:R-:W-:Y:S02]  /*4ac0*/  IMAD.MOV.U32 R11, RZ, RZ, 0x1 ;  /* 0x00000001ff0b7424 */ /* 0x000fe400078e00ff */
[----:B------:R-:W-:Y:S01]  /*4ad0*/  IMAD.WIDE R8, R35, 0x4, R30 ;  /* 0x0000000423087825 */ /* 0x000fe200078e021e */
[----:B------:R-:W-:-:S03]  /*4ae0*/  IADD3 R25, PT, PT, R25, 0x1, RZ ;  /* 0x0000000119197810 */ /* 0x000fc60007ffe0ff */
[----:B--2---:R-:W-:-:S05]  /*4af0*/  IMAD.IADD R3, R4, 0x1, R3 ;  /* 0x0000000104037824 */ /* 0x004fca00078e0203 */
[----:B------:R1:W-:Y:S04]  /*4b00*/  STG.E desc[UR40][R32.64], R3 ;  /* 0x0000000320007986 */ /* 0x0003e8000c101928 */
[----:B------:R1:W-:Y:S04]  /*4b10*/  STG.E desc[UR40][R6.64+0x4], R35 ;  /* 0x0000042306007986 */ /* 0x0003e8000c101928 */
[----:B------:R1:W-:Y:S01]  /*4b20*/  STG.E desc[UR40][R8.64], R11 ;  /* 0x0000000b08007986 */ /* 0x0003e2000c101928 */
[----:B------:R-:W-:Y:S05]  /*4b30*/  BRA `(.L_x_107) ;  /* 0xffffffb800cc7947 */ /* 0x000fea000383ffff */
.L_x_33:
[----:B------:R-:W-:Y:S05]  /*4b40*/  BSYNC.RECONVERGENT B6 ;  /* 0x0000000000067941 */ /* 0x000fea0003800200 */
.L_x_2:
[----:B------:R-:W-:Y:S01]  /*4b50*/  MOV R0, 0x0 ;  /* 0x0000000000007802 */ /* 0x000fe20000000f00 */
[----:B------:R-:W-:Y:S02]  /*4b60*/  IMAD.MOV.U32 R4, RZ, RZ, R16 ;  /* 0x000000ffff047224 */ /* 0x000fe400078e0010 */
[----:B------:R-:W-:Y:S01]  /*4b70*/  IMAD.MOV.U32 R5, RZ, RZ, R17 ;  /* 0x000000ffff057224 */ /* 0x000fe200078e0011 */
[----:B0-----:R0:W1:Y:S06]  /*4b80*/  LDC.64 R6, c[0x4][R0] ;  /* 0x0100000000067b82 */ /* 0x00106c0000000a00 */
[----:B------:R-:W-:-:S07]  /*4b90*/  LEPC R20, `(.L_x_108) ;  /* 0x000000001014794e */ /* 0x000fce0000000000 */
[----:B01----:R-:W-:Y:S05]  /*4ba0*/  CALL.ABS.NOINC R6 ;  /* 0x0000000006007343 */ /* 0x003fea0003c00000 */
.L_x_108:
[----:B------:R-:W0:Y:S01]  /*4bb0*/  LDCU UR4, c[0x0][0x39c] ;  /* 0x00007380ff0477ac */ /* 0x000e220008000800 */
[----:B------:R-:W-:-:S13]  /*4bc0*/  R2UR UR5, R18 ;  /* 0x00000000120572ca */ /* 0x000fda00000e0000 */
[----:B------:R-:W-:-:S04]  /*4bd0*/  IADD3 R19, PT, PT, R19, UR5, RZ ;  /* 0x0000000513137c10 */ /* 0x000fc8000fffe0ff */
[----:B0-----:R-:W-:-:S13]  /*4be0*/  ISETP.GE.AND P0, PT, R19, UR4, PT ;  /* 0x0000000413007c0c */ /* 0x001fda000bf06270 */
[----:B------:R-:W-:Y:S05]  /*4bf0*/  @!P0 BRA `(.L_x_109) ;  /* 0xffffffb800188947 */ /* 0x000fea000383ffff */
[----:B------:R-:W-:Y:S05]  /*4c00*/  BSYNC.RECONVERGENT B7 ;  /* 0x0000000000077941 */ /* 0x000fea0003800200 */
.L_x_0:
[----:B------:R-:W-:Y:S05]  /*4c10*/  EXIT ;  /* 0x000000000000794d */ /* 0x000fea0003800000 */
        .weak           $__internal_0_$__cuda_sm3x_div_rn_noftz_f32_slowpath
        .type           $__internal_0_$__cuda_sm3x_div_rn_noftz_f32_slowpath,@function
        .size           $__internal_0_$__cuda_sm3x_div_rn_noftz_f32_slowpath,($_Z3antP17curandStateXORWOWPfPiiiiiS2_S2_S2_ii$__internal_accurate_pow - $__internal_0_$__cuda_sm3x_div_rn_noftz_f32_slowpath)
$__internal_0_$__cuda_sm3x_div_rn_noftz_f32_slowpath:
[----:B------:R-:W-:Y:S01]  /*4c20*/  SHF.R.U32.HI R34, RZ, 0x17, R7 ;  /* 0x00000017ff227819 */ /* 0x000fe20000011607 */
[----:B------:R-:W-:Y:S01]  /*4c30*/  BSSY.RECONVERGENT B1, `(.L_x_110) ;  /* 0x0000062000017945 */ /* 0x000fe20003800200 */
[----:B------:R-:W-:Y:S02]  /*4c40*/  SHF.R.U32.HI R8, RZ, 0x17, R0 ;  /* 0x00000017ff087819 */ /* 0x000fe40000011600 */
[----:B------:R-:W-:Y:S02]  /*4c50*/  LOP3.LUT R38, R34, 0xff, RZ, 0xc0, !PT ;  /* 0x000000ff22267812 */ /* 0x000fe400078ec0ff */
[----:B------:R-:W-:-:S03]  /*4c60*/  LOP3.LUT R36, R8, 0xff, RZ, 0xc0, !PT ;  /* 0x000000ff08247812 */ /* 0x000fc600078ec0ff */
[----:B------:R-:W-:Y:S02]  /*4c70*/  VIADD R35, R38, 0xffffffff ;  /* 0xffffffff26237836 */ /* 0x000fe40000000000 */
[----:B------:R-:W-:-:S03]  /*4c80*/  VIADD R34, R36, 0xffffffff ;  /* 0xffffffff24227836 */ /* 0x000fc60000000000 */
[----:B------:R-:W-:-:S04]  /*4c90*/  ISETP.GT.U32.AND P0, PT, R35, 0xfd, PT ;  /* 0x000000fd2300780c */ /* 0x000fc80003f04070 */
[----:B------:R-:W-:-:S13]  /*4ca0*/  ISETP.GT.U32.OR P0, PT, R34, 0xfd, P0 ;  /* 0x000000fd2200780c */ /* 0x000fda0000704470 */
[----:B------:R-:W-:Y:S01]  /*4cb0*/  @!P0 MOV R8, RZ ;  /* 0x000000ff00088202 */ /* 0x000fe20000000f00 */
[----:B------:R-:W-:Y:S06]  /*4cc0*/  @!P0 BRA `(.L_x_111) ;  /* 0x00000000005c8947 */ /* 0x000fec0003800000 */
[----:B------:R-:W-:Y:S02]  /*4cd0*/  FSETP.GTU.FTZ.AND P1, PT, |R0|, +INF , PT ;  /* 0x7f8000000000780b */ /* 0x000fe40003f3c200 */
[----:B------:R-:W-:-:S04]  /*4ce0*/  FSETP.GTU.FTZ.AND P0, PT, |R7|, +INF , PT ;  /* 0x7f8000000700780b */ /* 0x000fc80003f1c200 */
[----:B------:R-:W-:-:S13]  /*4cf0*/  PLOP3.LUT P0, PT, P1, P0, PT, 0xf8, 0x8f ;  /* 0x00000000008f781c */ /* 0x000fda0000f01f70 */
[----:B------:R-:W-:Y:S05]  /*4d00*/  @P0 BRA `(.L_x_112) ;  /* 0x00000004004c0947 */ /* 0x000fea0003800000 */
[----:B------:R-:W-:-:S13]  /*4d10*/  LOP3.LUT P0, RZ, R7, 0x7fffffff, R0, 0xc8, !PT ;  /* 0x7fffffff07ff7812 */ /* 0x000fda000780c800 */
[----:B------:R-:W-:Y:S05]  /*4d20*/  @!P0 BRA `(.L_x_113) ;  /* 0x00000004003c8947 */ /* 0x000fea0003800000 */
[C---:B------:R-:W-:Y:S02]  /*4d30*/  FSETP.NEU.FTZ.AND P0, PT, |R0|.reuse, +INF , PT ;  /* 0x7f8000000000780b */ /* 0x040fe40003f1d200 */
[----:B------:R-:W-:Y:S02]  /*4d40*/  FSETP.NEU.FTZ.AND P4, PT, |R7|, +INF , PT ;  /* 0x7f8000000700780b */ /* 0x000fe40003f9d200 */
[----:B------:R-:W-:-:S11]  /*4d50*/  FSETP.NEU.FTZ.AND P5, PT, |R0|, +INF , PT ;  /* 0x7f8000000000780b */ /* 0x000fd60003fbd200 */
[----:B------:R-:W-:Y:S05]  /*4d60*/  @!P4 BRA !P0, `(.L_x_113) ;  /* 0x00000004002cc947 */ /* 0x000fea0004000000 */
[----:B------:R-:W-:-:S04]  /*4d70*/  LOP3.LUT P0, RZ, R0, 0x7fffffff, RZ, 0xc0, !PT ;  /* 0x7fffffff00ff7812 */ /* 0x000fc8000780c0ff */
[----:B------:R-:W-:-:S13]  /*4d80*/  PLOP3.LUT P4, PT, P4, P0, PT, 0x2f, 0xf2 ;  /* 0x0000000000f2781c */ /* 0x000fda0002780577 */
[----:B------:R-:W-:Y:S05]  /*4d90*/  @P4 BRA `(.L_x_114) ;  /* 0x0000000400184947 */ /* 0x000fea0003800000 */
[----:B------:R-:W-:-:S04]  /*4da0*/  LOP3.LUT P0, RZ, R7, 0x7fffffff, RZ, 0xc0, !PT ;  /* 0x7fffffff07ff7812 */ /* 0x000fc8000780c0ff */
[----:B------:R-:W-:-:S13]  /*4db0*/  PLOP3.LUT P0, PT, P5, P0, PT, 0x2f, 0xf2 ;  /* 0x0000000000f2781c */ /* 0x000fda0002f00577 */
[----:B------:R-:W-:Y:S05]  /*4dc0*/  @P0 BRA `(.L_x_115) ;  /* 0x0000000400000947 */ /* 0x000fea0003800000 */
[----:B------:R-:W-:Y:S02]  /*4dd0*/  ISETP.GE.AND P0, PT, R34, RZ, PT ;  /* 0x000000ff2200720c */ /* 0x000fe40003f06270 */
[----:B------:R-:W-:-:S11]  /*4de0*/  ISETP.GE.AND P1, PT, R35, RZ, PT ;  /* 0x000000ff2300720c */ /* 0x000fd60003f26270 */
[----:B------:R-:W-:Y:S02]  /*4df0*/  @P0 IMAD.MOV.U32 R8, RZ, RZ, RZ ;  /* 0x000000ffff080224 */ /* 0x000fe400078e00ff */
[----:B------:R-:W-:Y:S01]  /*4e00*/  @!P0 FFMA R0, R0, 1.84467440737095516160e+19, RZ ;  /* 0x5f80000000008823 */ /* 0x000fe200000000ff */
[----:B------:R-:W-:Y:S02]  /*4e10*/  @!P0 IMAD.MOV.U32 R8, RZ, RZ, -0x40 ;  /* 0xffffffc0ff088424 */ /* 0x000fe400078e00ff */
[----:B------:R-:W-:-:S03]  /*4e20*/  @!P1 FFMA R7, R7, 1.84467440737095516160e+19, RZ ;  /* 0x5f80000007079823 */ /* 0x000fc600000000ff */
[----:B------:R-:W-:-:S07]  /*4e30*/  @!P1 IADD3 R8, PT, PT, R8, 0x40, RZ ;  /* 0x0000004008089810 */ /* 0x000fce0007ffe0ff */
.L_x_111:
[----:B------:R-:W-:Y:S01]  /*4e40*/  LEA R34, R38, 0xc0800000, 0x17 ;  /* 0xc080000026227811 */ /* 0x000fe200078eb8ff */
[----:B------:R-:W-:Y:S04]  /*4e50*/  BSSY.RECONVERGENT B2, `(.L_x_116) ;  /* 0x0000036000027945 */ /* 0x000fe80003800200 */
[----:B------:R-:W-:Y:S02]  /*4e60*/  IMAD.IADD R34, R7, 0x1, -R34 ;  /* 0x0000000107227824 */ /* 0x000fe400078e0a22 */
[----:B------:R-:W-:Y:S02]  /*4e70*/  VIADD R7, R36, 0xffffff81 ;  /* 0xffffff8124077836 */ /* 0x000fe40000000000 */
[----:B------:R-:W0:Y:S01]  /*4e80*/  MUFU.RCP R35, R34 ;  /* 0x0000002200237308 */ /* 0x000e220000001000 */
[----:B------:R-:W-:Y:S01]  /*4e90*/  FADD.FTZ R37, -R34, -RZ ;  /* 0x800000ff22257221 */ /* 0x000fe20000010100 */
[C---:B------:R-:W-:Y:S01]  /*4ea0*/  IMAD R0, R7.reuse, -0x800000, R0 ;  /* 0xff80000007007824 */ /* 0x040fe200078e0200 */
[----:B------:R-:W-:-:S04]  /*4eb0*/  IADD3 R7, PT, PT, R7, 0x7f, -R38 ;  /* 0x0000007f07077810 */ /* 0x000fc80007ffe826 */
[----:B------:R-:W-:Y:S01]  /*4ec0*/  IADD3 R7, PT, PT, R7, R8, RZ ;  /* 0x0000000807077210 */ /* 0x000fe20007ffe0ff */
[----:B0-----:R-:W-:-:S04]  /*4ed0*/  FFMA R36, R35, R37, 1 ;  /* 0x3f80000023247423 */ /* 0x001fc80000000025 */
[----:B------:R-:W-:-:S04]  /*4ee0*/  FFMA R40, R35, R36, R35 ;  /* 0x0000002423287223 */ /* 0x000fc80000000023 */
[----:B------:R-:W-:-:S04]  /*4ef0*/  FFMA R35, R0, R40, RZ ;  /* 0x0000002800237223 */ /* 0x000fc800000000ff */
[----:B------:R-:W-:-:S04]  /*4f00*/  FFMA R36, R37, R35, R0 ;  /* 0x0000002325247223 */ /* 0x000fc80000000000 */
[----:B------:R-:W-:-:S04]  /*4f10*/  FFMA R39, R40, R36, R35 ;  /* 0x0000002428277223 */ /* 0x000fc80000000023 */
[----:B------:R-:W-:-:S04]  /*4f20*/  FFMA R36, R37, R39, R0 ;  /* 0x0000002725247223 */ /* 0x000fc80000000000 */
[----:B------:R-:W-:-:S05]  /*4f30*/  FFMA R35, R40, R36, R39 ;  /* 0x0000002428237223 */ /* 0x000fca0000000027 */
[----:B------:R-:W-:-:S04]  /*4f40*/  SHF.R.U32.HI R0, RZ, 0x17, R35 ;  /* 0x00000017ff007819 */ /* 0x000fc80000011623 */
[----:B------:R-:W-:-:S05]  /*4f50*/  LOP3.LUT R0, R0, 0xff, RZ, 0xc0, !PT ;  /* 0x000000ff00007812 */ /* 0x000fca00078ec0ff */
[----:B------:R-:W-:-:S04]  /*4f60*/  IMAD.IADD R34, R0, 0x1, R7 ;  /* 0x0000000100227824 */ /* 0x000fc800078e0207 */
[----:B------:R-:W-:-:S05]  /*4f70*/  VIADD R0, R34, 0xffffffff ;  /* 0xffffffff22007836 */ /* 0x000fca0000000000 */
[----:B------:R-:W-:-:S13]  /*4f80*/  ISETP.GE.U32.AND P0, PT, R0, 0xfe, PT ;  /* 0x000000fe0000780c */ /* 0x000fda0003f06070 */
[----:B------:R-:W-:Y:S05]  /*4f90*/  @!P0 BRA `(.L_x_117) ;  /* 0x0000000000808947 */ /* 0x000fea0003800000 */
[----:B------:R-:W-:-:S13]  /*4fa0*/  ISETP.GT.AND P0, PT, R34, 0xfe, PT ;  /* 0x000000fe2200780c */ /* 0x000fda0003f04270 */
[----:B------:R-:W-:Y:S05]  /*4fb0*/  @P0 BRA `(.L_x_118) ;  /* 0x00000000006c0947 */ /* 0x000fea0003800000 */
[----:B------:R-:W-:-:S13]  /*4fc0*/  ISETP.GE.AND P0, PT, R34, 0x1, PT ;  /* 0x000000012200780c */ /* 0x000fda0003f06270 */
[----:B------:R-:W-:Y:S05]  /*4fd0*/  @P0 BRA `(.L_x_119) ;  /* 0x0000000000740947 */ /* 0x000fea0003800000 */
[----:B------:R-:W-:Y:S02]  /*4fe0*/  ISETP.GE.AND P0, PT, R34, -0x18, PT ;  /* 0xffffffe82200780c */ /* 0x000fe40003f06270 */
[----:B------:R-:W-:-:S11]  /*4ff0*/  LOP3.LUT R35, R35, 0x80000000, RZ, 0xc0, !PT ;  /* 0x8000000023237812 */ /* 0x000fd600078ec0ff */
[----:B------:R-:W-:Y:S05]  /*5000*/  @!P0 BRA `(.L_x_119) ;  /* 0x0000000000688947 */ /* 0x000fea0003800000 */
[-CC-:B------:R-:W-:Y:S01]  /*5010*/  FFMA.RZ R0, R40, R36.reuse, R39.reuse ;  /* 0x0000002428007223 */ /* 0x180fe2000000c027 */
[----:B------:R-:W-:Y:S01]  /*5020*/  IADD3 R37, PT, PT, R34, 0x20, RZ ;  /* 0x0000002022257810 */ /* 0x000fe20007ffe0ff */
[-CC-:B------:R-:W-:Y:S01]  /*5030*/  FFMA.RM R7, R40, R36.reuse, R39.reuse ;  /* 0x0000002428077223 */ /* 0x180fe20000004027 */
[----:B------:R-:W-:Y:S02]  /*5040*/  ISETP.NE.AND P0, PT, R34, RZ, PT ;  /* 0x000000ff2200720c */ /* 0x000fe40003f05270 */
[----:B------:R-:W-:Y:S01]  /*5050*/  LOP3.LUT R8, R0, 0x7fffff, RZ, 0xc0, !PT ;  /* 0x007fffff00087812 */ /* 0x000fe200078ec0ff */
[----:B------:R-:W-:Y:S01]  /*5060*/  FFMA.RP R0, R40, R36, R39 ;  /* 0x0000002428007223 */ /* 0x000fe20000008027 */
[----:B------:R-:W-:Y:S01]  /*5070*/  ISETP.NE.AND P1, PT, R34, RZ, PT ;  /* 0x000000ff2200720c */ /* 0x000fe20003f25270 */
[----:B------:R-:W-:Y:S01]  /*5080*/  IMAD.MOV R34, RZ, RZ, -R34 ;  /* 0x000000ffff227224 */ /* 0x000fe200078e0a22 */
[----:B------:R-:W-:Y:S02]  /*5090*/  LOP3.LUT R8, R8, 0x800000, RZ, 0xfc, !PT ;  /* 0x0080000008087812 */ /* 0x000fe400078efcff */
[----:B------:R-:W-:-:S02]  /*50a0*/  FSETP.NEU.FTZ.AND P4, PT, R0, R7, PT ;  /* 0x000000070000720b */ /* 0x000fc40003f9d000 */
[----:B------:R-:W-:Y:S02]  /*50b0*/  SHF.L.U32 R37, R8, R37, RZ ;  /* 0x0000002508257219 */ /* 0x000fe400000006ff */
[----:B------:R-:W-:Y:S02]  /*50c0*/  SEL R7, R34, RZ, P0 ;  /* 0x000000ff22077207 */ /* 0x000fe40000000000 */
[----:B------:R-:W-:Y:S02]  /*50d0*/  ISETP.NE.AND P0, PT, R37, RZ, P1 ;  /* 0x000000ff2500720c */ /* 0x000fe40000f05270 */
[----:B------:R-:W-:Y:S02]  /*50e0*/  SHF.R.U32.HI R7, RZ, R7, R8 ;  /* 0x00000007ff077219 */ /* 0x000fe40000011608 */
[----:B------:R-:W-:Y:S02]  /*50f0*/  PLOP3.LUT P0, PT, P4, P0, PT, 0xf8, 0x8f ;  /* 0x00000000008f781c */ /* 0x000fe40002701f70 */
[----:B------:R-:W-:-:S02]  /*5100*/  SHF.R.U32.HI R37, RZ, 0x1, R7 ;  /* 0x00000001ff257819 */ /* 0x000fc40000011607 */
[----:B------:R-:W-:-:S04]  /*5110*/  SEL R0, RZ, 0x1, !P0 ;  /* 0x00000001ff007807 */ /* 0x000fc80004000000 */
[----:B------:R-:W-:-:S04]  /*5120*/  LOP3.LUT R0, R0, 0x1, R37, 0xf8, !PT ;  /* 0x0000000100007812 */ /* 0x000fc800078ef825 */
[----:B------:R-:W-:-:S05]  /*5130*/  LOP3.LUT R0, R0, R7, RZ, 0xc0, !PT ;  /* 0x0000000700007212 */ /* 0x000fca00078ec0ff */
[----:B------:R-:W-:-:S05]  /*5140*/  IMAD.IADD R0, R37, 0x1, R0 ;  /* 0x0000000125007824 */ /* 0x000fca00078e0200 */
[----:B------:R-:W-:Y:S01]  /*5150*/  LOP3.LUT R35, R0, R35, RZ, 0xfc, !PT ;  /* 0x0000002300237212 */ /* 0x000fe200078efcff */
[----:B------:R-:W-:Y:S06]  /*5160*/  BRA `(.L_x_119) ;  /* 0x0000000000107947 */ /* 0x000fec0003800000 */
.L_x_118:
[----:B------:R-:W-:-:S04]  /*5170*/  LOP3.LUT R35, R35, 0x80000000, RZ, 0xc0, !PT ;  /* 0x8000000023237812 */ /* 0x000fc800078ec0ff */
[----:B------:R-:W-:Y:S01]  /*5180*/  LOP3.LUT R35, R35, 0x7f800000, RZ, 0xfc, !PT ;  /* 0x7f80000023237812 */ /* 0x000fe200078efcff */
[----:B------:R-:W-:Y:S06]  /*5190*/  BRA `(.L_x_119) ;  /* 0x0000000000047947 */ /* 0x000fec0003800000 */
.L_x_117:
[----:B------:R-:W-:-:S07]  /*51a0*/  LEA R35, R7, R35, 0x17 ;  /* 0x0000002307237211 */ /* 0x000fce00078eb8ff */
.L_x_119:
[----:B------:R-:W-:Y:S05]  /*51b0*/  BSYNC.RECONVERGENT B2 ;  /* 0x0000000000027941 */ /* 0x000fea0003800200 */
.L_x_116:
[----:B------:R-:W-:Y:S05]  /*51c0*/  BRA `(.L_x_120) ;  /* 0x0000000000207947 */ /* 0x000fea0003800000 */
.L_x_115:
[----:B------:R-:W-:-:S04]  /*51d0*/  LOP3.LUT R0, R7, 0x80000000, R0, 0x48, !PT ;  /* 0x8000000007007812 */ /* 0x000fc800078e4800 */
[----:B------:R-:W-:Y:S01]  /*51e0*/  LOP3.LUT R35, R0, 0x7f800000, RZ, 0xfc, !PT ;  /* 0x7f80000000237812 */ /* 0x000fe200078efcff */
[----:B------:R-:W-:Y:S06]  /*51f0*/  BRA `(.L_x_120) ;  /* 0x0000000000147947 */ /* 0x000fec0003800000 */
.L_x_114:
[----:B------:R-:W-:Y:S01]  /*5200*/  LOP3.LUT R35, R7, 0x80000000, R0, 0x48, !PT ;  /* 0x8000000007237812 */ /* 0x000fe200078e4800 */
[----:B------:R-:W-:Y:S06]  /*5210*/  BRA `(.L_x_120) ;  /* 0x00000000000c7947 */ /* 0x000fec0003800000 */
.L_x_113:
[----:B------:R-:W0:Y:S01]  /*5220*/  MUFU.RSQ R35, -QNAN ;  /* 0xffc0000000237908 */ /* 0x000e220000001400 */
[----:B------:R-:W-:Y:S05]  /*5230*/  BRA `(.L_x_120) ;  /* 0x0000000000047947 */ /* 0x000fea0003800000 */
.L_x_112:
[----:B------:R-:W-:-:S07]  /*5240*/  FADD.FTZ R35, R0, R7 ;  /* 0x0000000700237221 */ /* 0x000fce0000010000 */
.L_x_120:
[----:B------:R-:W-:Y:S05]  /*5250*/  BSYNC.RECONVERGENT B1 ;  /* 0x0000000000017941 */ /* 0x000fea0003800200 */
.L_x_110:
[----:B------:R-:W-:-:S04]  /*5260*/  IMAD.MOV.U32 R7, RZ, RZ, 0x0 ;  /* 0x00000000ff077424 */ /* 0x000fc800078e00ff */
[----:B0-----:R-:W-:Y:S05]  /*5270*/  RET.REL.NODEC R6 `(_Z3antP17curandStateXORWOWPfPiiiiiS2_S2_S2_ii) ;  /* 0xffffffac06607950 */ /* 0x001fea0003c3ffff */
        .type           $_Z3antP17curandStateXORWOWPfPiiiiiS2_S2_S2_ii$__internal_accurate_pow,@function
        .size           $_Z3antP17curandStateXORWOWPfPiiiiiS2_S2_S2_ii$__internal_accurate_pow,(.L_x_192 - $_Z3antP17curandStateXORWOWPfPiiiiiS2_S2_S2_ii$__internal_accurate_pow)
$_Z3antP17curandStateXORWOWPfPiiiiiS2_S2_S2_ii$__internal_accurate_pow:
[----:B------:R-:W-:Y:S01]  /*5280*/  ISETP.GT.U32.AND P0, PT, R39, 0xfffff, PT ;  /* 0x000fffff2700780c */ /* 0x000fe20003f04070 */
[----:B------:R-:W-:Y:S01]  /*5290*/  IMAD.MOV.U32 R34, RZ, RZ, R36 ;  /* 0x000000ffff227224 */ /* 0x000fe200078e0024 */
[----:B------:R-:W-:Y:S01]  /*52a0*/  MOV R35, R39 ;  /* 0x0000002700237202 */ /* 0x000fe20000000f00 */
[----:B------:R-:W-:Y:S01]  /*52b0*/  IMAD.MOV.U32 R8, RZ, RZ, R39 ;  /* 0x000000ffff087224 */ /* 0x000fe200078e0027 */
[----:B------:R-:W-:Y:S01]  /*52c0*/  MOV R42, R36 ;  /* 0x00000024002a7202 */ /* 0x000fe20000000f00 */
[----:B------:R-:W-:Y:S01]  /*52d0*/  UMOV UR4, 0x7d2cafe2 ;  /* 0x7d2cafe200047882 */ /* 0x000fe20000000000 */
[----:B------:R-:W-:Y:S01]  /*52e0*/  UMOV UR5, 0x3eb0f5ff ;  /* 0x3eb0f5ff00057882 */ /* 0x000fe20000000000 */
[----:B------:R-:W-:Y:S01]  /*52f0*/  UMOV UR6, 0x3b39803f ;  /* 0x3b39803f00067882 */ /* 0x000fe20000000000 */
[----:B------:R-:W-:-:S05]  /*5300*/  UMOV UR7, 0x3c7abc9e ;  /* 0x3c7abc9e00077882 */ /* 0x000fca0000000000 */
[----:B------:R-:W-:-:S10]  /*5310*/  @!P0 DMUL R34, R34, 1.80143985094819840000e+16 ;  /* 0x4350000022228828 */ /* 0x000fd40000000000 */
[----:B------:R-:W-:Y:S02]  /*5320*/  @!P0 IMAD.MOV.U32 R8, RZ, RZ, R35 ;  /* 0x000000ffff088224 */ /* 0x000fe400078e0023 */
[----:B------:R-:W-:Y:S02]  /*5330*/  @!P0 IMAD.MOV.U32 R42, RZ, RZ, R34 ;  /* 0x000000ffff2a8224 */ /* 0x000fe400078e0022 */
[----:B------:R-:W-:Y:S01]  /*5340*/  IMAD.MOV.U32 R34, RZ, RZ, RZ ;  /* 0x000000ffff227224 */ /* 0x000fe200078e00ff */
[----:B------:R-:W-:Y:S02]  /*5350*/  LOP3.LUT R37, R8, 0x800fffff, RZ, 0xc0, !PT ;  /* 0x800fffff08257812 */ /* 0x000fe400078ec0ff */
[----:B------:R-:W-:Y:S02]  /*5360*/  SHF.R.U32.HI R8, RZ, 0x14, R39 ;  /* 0x00000014ff087819 */ /* 0x000fe40000011627 */
[----:B------:R-:W-:Y:S02]  /*5370*/  LOP3.LUT R43, R37, 0x3ff00000, RZ, 0xfc, !PT ;  /* 0x3ff00000252b7812 */ /* 0x000fe400078efcff */
[----:B------:R-:W-:-:S02]  /*5380*/  @!P0 LEA.HI R8, R35, 0xffffffca, RZ, 0xc ;  /* 0xffffffca23088811 */ /* 0x000fc400078f60ff */
[----:B------:R-:W-:-:S13]  /*5390*/  ISETP.GE.U32.AND P0, PT, R43, 0x3ff6a09f, PT ;  /* 0x3ff6a09f2b00780c */ /* 0x000fda0003f06070 */
[----:B------:R-:W-:-:S05]  /*53a0*/  @P0 VIADD R35, R43, 0xfff00000 ;  /* 0xfff000002b230836 */ /* 0x000fca0000000000 */
[----:B------:R-:W-:-:S06]  /*53b0*/  @P0 MOV R43, R35 ;  /* 0x00000023002b0202 */ /* 0x000fcc0000000f00 */
[C---:B------:R-:W-:Y:S02]  /*53c0*/  DADD R40, R42.reuse, 1 ;  /* 0x3ff000002a287429 */ /* 0x040fe40000000000 */
[----:B------:R-:W-:-:S04]  /*53d0*/  DADD R42, R42, -1 ;  /* 0xbff000002a2a7429 */ /* 0x000fc80000000000 */
[----:B------:R-:W0:Y:S02]  /*53e0*/  MUFU.RCP64H R35, R41 ;  /* 0x0000002900237308 */ /* 0x000e240000001800 */
[----:B0-----:R-:W-:-:S08]  /*53f0*/  DFMA R38, -R40, R34, 1 ;  /* 0x3ff000002826742b */ /* 0x001fd00000000122 */
[----:B------:R-:W-:-:S08]  /*5400*/  DFMA R38, R38, R38, R38 ;  /* 0x000000262626722b */ /* 0x000fd00000000026 */
[----:B------:R-:W-:Y:S01]  /*5410*/  DFMA R38, R34, R38, R34 ;  /* 0x000000262226722b */ /* 0x000fe20000000022 */
[----:B------:R-:W-:Y:S01]  /*5420*/  IMAD.MOV.U32 R34, RZ, RZ, 0x41ad3b5a ;  /* 0x41ad3b5aff227424 */ /* 0x000fe200078e00ff */
[----:B------:R-:W-:-:S06]  /*5430*/  MOV R35, 0x3ed0f5d2 ;  /* 0x3ed0f5d200237802 */ /* 0x000fcc0000000f00 */
[----:B------:R-:W-:-:S08]  /*5440*/  DMUL R36, R42, R38 ;  /* 0x000000262a247228 */ /* 0x000fd00000000000 */
[----:B------:R-:W-:-:S08]  /*5450*/  DFMA R36, R42, R38, R36 ;  /* 0x000000262a24722b */ /* 0x000fd00000000024 */
[----:B------:R-:W-:-:S08]  /*5460*/  DMUL R44, R36, R36 ;  /* 0x00000024242c7228 */ /* 0x000fd00000000000 */
[----:B------:R-:W-:Y:S01]  /*5470*/  DFMA R34, R44, UR4, R34 ;  /* 0x000000042c227c2b */ /* 0x000fe20008000022 */
[----:B------:R-:W-:Y:S01]  /*5480*/  UMOV UR4, 0x75488a3f ;  /* 0x75488a3f00047882 */ /* 0x000fe20000000000 */
[----:B------:R-:W-:-:S06]  /*5490*/  UMOV UR5, 0x3ef3b20a ;  /* 0x3ef3b20a00057882 */ /* 0x000fcc0000000000 */
[----:B------:R-:W-:Y:S01]  /*54a0*/  DFMA R40, R44, R34, UR4 ;  /* 0x000000042c287e2b */ /* 0x000fe20008000022 */
[----:B------:R-:W-:Y:S01]  /*54b0*/  UMOV UR4, 0xe4faecd5 ;  /* 0xe4faecd500047882 */ /* 0x000fe20000000000 */
[----:B------:R-:W-:Y:S01]  /*54c0*/  UMOV UR5, 0x3f1745cd ;  /* 0x3f1745cd00057882 */ /* 0x000fe20000000000 */
[----:B------:R-:W-:-:S05]  /*54d0*/  DADD R34, R42, -R36 ;  /* 0x000000002a227229 */ /* 0x000fca0000000824 */
[----:B------:R-:W-:Y:S01]  /*54e0*/  DFMA R40, R44, R40, UR4 ;  /* 0x000000042c287e2b */ /* 0x000fe20008000028 */
[----:B------:R-:W-:Y:S01]  /*54f0*/  UMOV UR4, 0x258a578b ;  /* 0x258a578b00047882 */ /* 0x000fe20000000000 */
[----:B------:R-:W-:Y:S01]  /*5500*/  UMOV UR5, 0x3f3c71c7 ;  /* 0x3f3c71c700057882 */ /* 0x000fe20000000000 */
[----:B------:R-:W-:-:S05]  /*5510*/  DADD R34, R34, R34 ;  /* 0x0000000022227229 */ /* 0x000fca0000000022 */
[----:B------:R-:W-:Y:S01]  /*5520*/  DFMA R40, R44, R40, UR4 ;  /* 0x000000042c287e2b */ /* 0x000fe20008000028 */
[----:B------:R-:W-:Y:S01]  /*5530*/  UMOV UR4, 0x9242b910 ;  /* 0x9242b91000047882 */ /* 0x000fe20000000000 */
[----:B------:R-:W-:Y:S01]  /*5540*/  UMOV UR5, 0x3f624924 ;  /* 0x3f62492400057882 */ /* 0x000fe20000000000 */
[-C--:B------:R-:W-:Y:S02]  /*5550*/  DFMA R34, R42, -R36.reuse, R34 ;  /* 0x800000242a22722b */ /* 0x080fe40000000022 */
[----:B------:R-:W-:-:S03]  /*5560*/  DMUL R42, R36, R36 ;  /* 0x00000024242a7228 */ /* 0x000fc60000000000 */
[----:B------:R-:W-:Y:S01]  /*5570*/  DFMA R40, R44, R40, UR4 ;  /* 0x000000042c287e2b */ /* 0x000fe20008000028 */
[----:B------:R-:W-:Y:S01]  /*5580*/  UMOV UR4, 0x99999dfb ;  /* 0x99999dfb00047882 */ /* 0x000fe20000000000 */
[----:B------:R-:W-:Y:S01]  /*5590*/  UMOV UR5, 0x3f899999 ;  /* 0x3f89999900057882 */ /* 0x000fe20000000000 */
[----:B------:R-:W-:-:S05]  /*55a0*/  DMUL R34, R38, R34 ;  /* 0x0000002226227228 */ /* 0x000fca0000000000 */
[----:B------:R-:W-:Y:S01]  /*55b0*/  DFMA R40, R44, R40, UR4 ;  /* 0x000000042c287e2b */ /* 0x000fe20008000028 */
[----:B------:R-:W-:Y:S01]  /*55c0*/  UMOV UR4, 0x55555555 ;  /* 0x5555555500047882 */ /* 0x000fe20000000000 */
[----:B------:R-:W-:-:S03]  /*55d0*/  UMOV UR5, 0x3fb55555 ;  /* 0x3fb5555500057882 */ /* 0x000fc60000000000 */
[----:B------:R-:W-:Y:S02]  /*55e0*/  VIADD R47, R35, 0x100000 ;  /* 0x00100000232f7836 */ /* 0x000fe40000000000 */
[----:B------:R-:W-:Y:S01]  /*55f0*/  IMAD.MOV.U32 R46, RZ, RZ, R34 ;  /* 0x000000ffff2e7224 */ /* 0x000fe200078e0022 */
[----:B------:R-:W-:-:S08]  /*5600*/  DFMA R52, R44, R40, UR4 ;  /* 0x000000042c347e2b */ /* 0x000fd00008000028 */
[----:B------:R-:W-:Y:S01]  /*5610*/  DADD R38, -R52, UR4 ;  /* 0x0000000434267e29 */ /* 0x000fe20008000100 */
[----:B------:R-:W-:Y:S01]  /*5620*/  UMOV UR4, 0xb9e7b0 ;  /* 0x00b9e7b000047882 */ /* 0x000fe20000000000 */
[----:B------:R-:W-:-:S06]  /*5630*/  UMOV UR5, 0x3c46a4cb ;  /* 0x3c46a4cb00057882 */ /* 0x000fcc0000000000 */
[----:B------:R-:W-:Y:S02]  /*5640*/  DFMA R40, R44, R40, R38 ;  /* 0x000000282c28722b */ /* 0x000fe40000000026 */
[C---:B------:R-:W-:Y:S02]  /*5650*/  DFMA R44, R36.reuse, R36, -R42 ;  /* 0x00000024242c722b */ /* 0x040fe4000000082a */
[----:B------:R-:W-:-:S04]  /*5660*/  DMUL R38, R36, R42 ;  /* 0x0000002a24267228 */ /* 0x000fc80000000000 */
[----:B------:R-:W-:Y:S01]  /*5670*/  DADD R40, R40, -UR4 ;  /* 0x8000000428287e29 */ /* 0x000fe20008000000 */
[----:B------:R-:W-:Y:S01]  /*5680*/  UMOV UR4, 0x80000000 ;  /* 0x8000000000047882 */ /* 0x000fe20000000000 */
[C---:B------:R-:W-:Y:S01]  /*5690*/  DFMA R44, R36.reuse, R46, R44 ;  /* 0x0000002e242c722b */ /* 0x040fe2000000002c */
[----:B------:R-:W-:Y:S01]  /*56a0*/  UMOV UR5, 0x43300000 ;  /* 0x4330000000057882 */ /* 0x000fe20000000000 */
[----:B------:R-:W-:-:S08]  /*56b0*/  DFMA R46, R36, R42, -R38 ;  /* 0x0000002a242e722b */ /* 0x000fd00000000826 */
[----:B------:R-:W-:Y:S02]  /*56c0*/  DFMA R46, R34, R42, R46 ;  /* 0x0000002a222e722b */ /* 0x000fe4000000002e */
[----:B------:R-:W-:-:S06]  /*56d0*/  DADD R42, R52, R40 ;  /* 0x00000000342a7229 */ /* 0x000fcc0000000028 */
[----:B------:R-:W-:Y:S02]  /*56e0*/  DFMA R44, R36, R44, R46 ;  /* 0x0000002c242c722b */ /* 0x000fe4000000002e */
[----:B------:R-:W-:Y:S02]  /*56f0*/  DMUL R46, R42, R38 ;  /* 0x000000262a2e7228 */ /* 0x000fe40000000000 */
[----:B------:R-:W-:-:S06]  /*5700*/  DADD R52, R52, -R42 ;  /* 0x0000000034347229 */ /* 0x000fcc000000082a */
[----:B------:R-:W-:Y:S02]  /*5710*/  DFMA R54, R42, R38, -R46 ;  /* 0x000000262a36722b */ /* 0x000fe4000000082e */
[----:B------:R-:W-:-:S06]  /*5720*/  DADD R52, R40, R52 ;  /* 0x0000000028347229 */ /* 0x000fcc0000000034 */
[----:B------:R-:W-:-:S08]  /*5730*/  DFMA R44, R42, R44, R54 ;  /* 0x0000002c2a2c722b */ /* 0x000fd00000000036 */
[----:B------:R-:W-:-:S08]  /*5740*/  DFMA R44, R52, R38, R44 ;  /* 0x00000026342c722b */ /* 0x000fd0000000002c */
[----:B------:R-:W-:-:S08]  /*5750*/  DADD R40, R46, R44 ;  /* 0x000000002e287229 */ /* 0x000fd0000000002c */
[--C-:B------:R-:W-:Y:S02]  /*5760*/  DADD R38, R36, R40.reuse ;  /* 0x0000000024267229 */ /* 0x100fe40000000028 */
[----:B------:R-:W-:-:S06]  /*5770*/  DADD R46, R46, -R40 ;  /* 0x000000002e2e7229 */ /* 0x000fcc0000000828 */
[----:B------:R-:W-:Y:S02]  /*5780*/  DADD R36, R36, -R38 ;  /* 0x0000000024247229 */ /* 0x000fe40000000826 */
[----:B------:R-:W-:-:S06]  /*5790*/  DADD R46, R44, R46 ;  /* 0x000000002c2e7229 */ /* 0x000fcc000000002e */
[----:B------:R-:W-:Y:S01]  /*57a0*/  DADD R36, R40, R36 ;  /* 0x0000000028247229 */ /* 0x000fe20000000024 */
[C---:B------:R-:W-:Y:S01]  /*57b0*/  IADD3 R40, PT, PT, R8.reuse, -0x3ff, RZ ;  /* 0xfffffc0108287810 */ /* 0x040fe20007ffe0ff */
[----:B------:R-:W-:-:S06]  /*57c0*/  @P0 VIADD R40, R8, 0xfffffc02 ;  /* 0xfffffc0208280836 */ /* 0x000fcc0000000000 */
[----:B------:R-:W-:-:S08]  /*57d0*/  DADD R36, R46, R36 ;  /* 0x000000002e247229 */ /* 0x000fd00000000024 */
[----:B------:R-:W-:Y:S01]  /*57e0*/  DADD R42, R34, R36 ;  /* 0x00000000222a7229 */ /* 0x000fe20000000024 */
[----:B------:R-:W-:Y:S01]  /*57f0*/  LOP3.LUT R36, R40, 0x80000000, RZ, 0x3c, !PT ;  /* 0x8000000028247812 */ /* 0x000fe200078e3cff */
[----:B------:R-:W-:-:S06]  /*5800*/  IMAD.MOV.U32 R37, RZ, RZ, 0x43300000 ;  /* 0x43300000ff257424 */ /* 0x000fcc00078e00ff */
[----:B------:R-:W-:Y:S02]  /*5810*/  DADD R40, R38, R42 ;  /* 0x0000000026287229 */ /* 0x000fe4000000002a */
[----:B------:R-:W-:Y:S01]  /*5820*/  DADD R36, R36, -UR4 ;  /* 0x8000000424247e29 */ /* 0x000fe20008000000 */
[----:B------:R-:W-:Y:S01]  /*5830*/  UMOV UR4, 0xfefa39ef ;  /* 0xfefa39ef00047882 */ /* 0x000fe20000000000 */
[----:B------:R-:W-:-:S04]  /*5840*/  UMOV UR5, 0x3fe62e42 ;  /* 0x3fe62e4200057882 */ /* 0x000fc80000000000 */
[--C-:B------:R-:W-:Y:S02]  /*5850*/  DADD R44, R38, -R40.reuse ;  /* 0x00000000262c7229 */ /* 0x100fe40000000828 */
[----:B------:R-:W-:-:S06]  /*5860*/  DFMA R34, R36, UR4, R40 ;  /* 0x0000000424227c2b */ /* 0x000fcc0008000028 */
[----:B------:R-:W-:Y:S02]  /*5870*/  DADD R44, R42, R44 ;  /* 0x000000002a2c7229 */ /* 0x000fe4000000002c */
[----:B------:R-:W-:-:S08]  /*5880*/  DFMA R38, R36, -UR4, R34 ;  /* 0x8000000424267c2b */ /* 0x000fd00008000022 */
[----:B------:R-:W-:Y:S01]  /*5890*/  DADD R38, -R40, R38 ;  /* 0x0000000028267229 */ /* 0x000fe20000000126 */
[----:B------:R-:W-:Y:S01]  /*58a0*/  IMAD.MOV.U32 R41, RZ, RZ, R7 ;  /* 0x000000ffff297224 */ /* 0x000fe200078e0007 */
[----:B------:R-:W-:-:S03]  /*58b0*/  MOV R40, R6 ;  /* 0x0000000600287202 */ /* 0x000fc60000000f00 */
[----:B------:R-:W-:-:S03]  /*58c0*/  IMAD.SHL.U32 R6, R41, 0x2, RZ ;  /* 0x0000000229067824 */ /* 0x000fc600078e00ff */
[----:B------:R-:W-:Y:S02]  /*58d0*/  DADD R38, R44, -R38 ;  /* 0x000000002c267229 */ /* 0x000fe40000000826 */
[----:B------:R-:W-:-:S06]  /*58e0*/  ISETP.GT.U32.AND P0, PT, R6, -0x2000001, PT ;  /* 0xfdffffff0600780c */ /* 0x000fcc0003f04070 */
[----:B------:R-:W-:Y:S01]  /*58f0*/  DFMA R36, R36, UR6, R38 ;  /* 0x0000000624247c2b */ /* 0x000fe20008000026 */
[----:B------:R-:W-:-:S04]  /*5900*/  LOP3.LUT R39, R41, 0xff0fffff, RZ, 0xc0, !PT ;  /* 0xff0fffff29277812 */ /* 0x000fc800078ec0ff */
[----:B------:R-:W-:-:S03]  /*5910*/  SEL R41, R39, R41, P0 ;  /* 0x0000002927297207 */ /* 0x000fc60000000000 */
[----:B------:R-:W-:-:S08]  /*5920*/  DADD R6, R34, R36 ;  /* 0x0000000022067229 */ /* 0x000fd00000000024 */
[----:B------:R-:W-:Y:S02]  /*5930*/  DADD R34, R34, -R6 ;  /* 0x0000000022227229 */ /* 0x000fe40000000806 */
[----:B------:R-:W-:-:S06]  /*5940*/  DMUL R42, R6, R40 ;  /* 0x00000028062a7228 */ /* 0x000fcc0000000000 */
[----:B------:R-:W-:Y:S02]  /*5950*/  DADD R34, R36, R34 ;  /* 0x0000000024227229 */ /* 0x000fe40000000022 */
[----:B------:R-:W-:-:S08]  /*5960*/  DFMA R6, R6, R40, -R42 ;  /* 0x000000280606722b */ /* 0x000fd0000000082a */
[----:B------:R-:W-:Y:S01]  /*5970*/  DFMA R40, R34, R40, R6 ;  /* 0x000000282228722b */ /* 0x000fe20000000006 */
[----:B------:R-:W-:Y:S01]  /*5980*/  MOV R6, 0x652b82fe ;  /* 0x652b82fe00067802 */ /* 0x000fe20000000f00 */
[----:B------:R-:W-:-:S06]  /*5990*/  IMAD.MOV.U32 R7, RZ, RZ, 0x3ff71547 ;  /* 0x3ff71547ff077424 */ /* 0x000fcc00078e00ff */
[----:B------:R-:W-:-:S08]  /*59a0*/  DADD R34, R42, R40 ;  /* 0x000000002a227229 */ /* 0x000fd00000000028 */
[----:B------:R-:W-:Y:S02]  /*59b0*/  DFMA R6, R34, R6, 6.75539944105574400000e+15 ;  /* 0x433800002206742b */ /* 0x000fe40000000006 */
[----:B------:R-:W-:Y:S01]  /*59c0*/  FSETP.GEU.AND P0, PT, |R35|, 4.1917929649353027344, PT ;  /* 0x4086232b2300780b */ /* 0x000fe20003f0e200 */
[----:B------:R-:W-:-:S05]  /*59d0*/  DADD R42, R42, -R34 ;  /* 0x000000002a2a7229 */ /* 0x000fca0000000822 */
[----:B------:R-:W-:-:S03]  /*59e0*/  DADD R36, R6, -6.75539944105574400000e+15 ;  /* 0xc338000006247429 */ /* 0x000fc60000000000 */
[----:B------:R-:W-:-:S05]  /*59f0*/  DADD R40, R40, R42 ;  /* 0x0000000028287229 */ /* 0x000fca000000002a */
[----:B------:R-:W-:Y:S01]  /*5a00*/  DFMA R38, R36, -UR4, R34 ;  /* 0x8000000424267c2b */ /* 0x000fe20008000022 */
[----:B------:R-:W-:Y:S01]  /*5a10*/  UMOV UR4, 0x3b39803f ;  /* 0x3b39803f00047882 */ /* 0x000fe20000000000 */
[----:B------:R-:W-:-:S06]  /*5a20*/  UMOV UR5, 0x3c7abc9e ;  /* 0x3c7abc9e00057882 */ /* 0x000fcc0000000000 */
[----:B------:R-:W-:Y:S01]  /*5a30*/  DFMA R38, R36, -UR4, R38 ;  /* 0x8000000424267c2b */ /* 0x000fe20008000026 */
[----:B------:R-:W-:Y:S01]  /*5a40*/  UMOV UR4, 0x69ce2bdf ;  /* 0x69ce2bdf00047882 */ /* 0x000fe20000000000 */
[----:B------:R-:W-:Y:S01]  /*5a50*/  IMAD.MOV.U32 R36, RZ, RZ, -0x35dec16 ;  /* 0xfca213eaff247424 */ /* 0x000fe200078e00ff */
[----:B------:R-:W-:Y:S01]  /*5a60*/  MOV R37, 0x3e928af3 ;  /* 0x3e928af300257802 */ /* 0x000fe20000000f00 */
[----:B------:R-:W-:-:S05]  /*5a70*/  UMOV UR5, 0x3e5ade15 ;  /* 0x3e5ade1500057882 */ /* 0x000fca0000000000 */
[----:B------:R-:W-:Y:S01]  /*5a80*/  DFMA R36, R38, UR4, R36 ;  /* 0x0000000426247c2b */ /* 0x000fe20008000024 */
[----:B------:R-:W-:Y:S01]  /*5a90*/  UMOV UR4, 0x62401315 ;  /* 0x6240131500047882 */ /* 0x000fe20000000000 */
[----:B------:R-:W-:-:S06]  /*5aa0*/  UMOV UR5, 0x3ec71dee ;  /* 0x3ec71dee00057882 */ /* 0x000fcc0000000000 */
[----:B------:R-:W-:Y:S01]  /*5ab0*/  DFMA R36, R38, R36, UR4 ;  /* 0x0000000426247e2b */ /* 0x000fe20008000024 */
        /* <DEDUP_REMOVED lines=20> */
[----:B------:R-:W-:-:S08]  /*5c00*/  DFMA R36, R38, R36, UR4 ;  /* 0x0000000426247e2b */ /* 0x000fd00008000024 */
[----:B------:R-:W-:-:S08]  /*5c10*/  DFMA R36, R38, R36, 1 ;  /* 0x3ff000002624742b */ /* 0x000fd00000000024 */
[----:B------:R-:W-:-:S10]  /*5c20*/  DFMA R36, R38, R36, 1 ;  /* 0x3ff000002624742b */ /* 0x000fd40000000024 */
[----:B------:R-:W-:Y:S02]  /*5c30*/  IMAD R39, R6, 0x100000, R37 ;  /* 0x0010000006277824 */ /* 0x000fe400078e0225 */
[----:B------:R-:W-:Y:S01]  /*5c40*/  IMAD.MOV.U32 R38, RZ, RZ, R36 ;  /* 0x000000ffff267224 */ /* 0x000fe200078e0024 */
[----:B------:R-:W-:Y:S06]  /*5c50*/  @!P0 BRA `(.L_x_121) ;  /* 0x0000000000308947 */ /* 0x000fec0003800000 */
[C---:B------:R-:W-:Y:S02]  /*5c60*/  DADD R38, R34.reuse, +INF ;  /* 0x7ff0000022267429 */ /* 0x040fe40000000000 */
[----:B------:R-:W-:-:S08]  /*5c70*/  DSETP.GEU.AND P0, PT, R34, RZ, PT ;  /* 0x000000ff2200722a */ /* 0x000fd00003f0e000 */
[----:B------:R-:W-:Y:S02]  /*5c80*/  FSEL R38, R38, RZ, P0 ;  /* 0x000000ff26267208 */ /* 0x000fe40000000000 */
[----:B------:R-:W-:Y:S02]  /*5c90*/  FSEL R39, R39, RZ, P0 ;  /* 0x000000ff27277208 */ /* 0x000fe40000000000 */
[----:B------:R-:W-:-:S13]  /*5ca0*/  FSETP.GEU.AND P0, PT, |R35|, 4.2275390625, PT ;  /* 0x408748002300780b */ /* 0x000fda0003f0e200 */
[----:B------:R-:W-:-:S04]  /*5cb0*/  @!P0 LEA.HI R7, R6, R6, RZ, 0x1 ;  /* 0x0000000606078211 */ /* 0x000fc800078f08ff */
[----:B------:R-:W-:-:S04]  /*5cc0*/  @!P0 SHF.R.S32.HI R7, RZ, 0x1, R7 ;  /* 0x00000001ff078819 */ /* 0x000fc80000011407 */
[----:B------:R-:W-:Y:S01]  /*5cd0*/  @!P0 IADD3 R6, PT, PT, R6, -R7, RZ ;  /* 0x8000000706068210 */ /* 0x000fe20007ffe0ff */
[----:B------:R-:W-:-:S03]  /*5ce0*/  @!P0 IMAD R37, R7, 0x100000, R37 ;  /* 0x0010000007258824 */ /* 0x000fc600078e0225 */
[----:B------:R-:W-:Y:S01]  /*5cf0*/  @!P0 LEA R7, R6, 0x3ff00000, 0x14 ;  /* 0x3ff0000006078811 */ /* 0x000fe200078ea0ff */
[----:B------:R-:W-:-:S06]  /*5d00*/  @!P0 IMAD.MOV.U32 R6, RZ, RZ, RZ ;  /* 0x000000ffff068224 */ /* 0x000fcc00078e00ff */
[----:B------:R-:W-:-:S11]  /*5d10*/  @!P0 DMUL R38, R36, R6 ;  /* 0x0000000624268228 */ /* 0x000fd60000000000 */
.L_x_121:
[----:B------:R-:W-:Y:S01]  /*5d20*/  DFMA R40, R40, R38, R38 ;  /* 0x000000262828722b */ /* 0x000fe20000000026 */
[----:B------:R-:W-:Y:S01]  /*5d30*/  MOV R6, R0 ;  /* 0x0000000000067202 */ /* 0x000fe20000000f00 */
[----:B------:R-:W-:Y:S01]  /*5d40*/  DSETP.NEU.AND P0, PT, |R38|, +INF , PT ;  /* 0x7ff000002600742a */ /* 0x000fe20003f0d200 */
[----:B------:R-:W-:-:S07]  /*5d50*/  IMAD.MOV.U32 R7, RZ, RZ, 0x0 ;  /* 0x00000000ff077424 */ /* 0x000fce00078e00ff */
[----:B------:R-:W-:Y:S02]  /*5d60*/  FSEL R8, R38, R40, !P0 ;  /* 0x0000002826087208 */ /* 0x000fe40004000000 */
[----:B------:R-:W-:Y:S01]  /*5d70*/  FSEL R39, R39, R41, !P0 ;  /* 0x0000002927277208 */ /* 0x000fe20004000000 */
[----:B------:R-:W-:Y:S06]  /*5d80*/  RET.REL.NODEC R6 `(_Z3antP17curandStateXORWOWPfPiiiiiS2_S2_S2_ii) ;  /* 0xffffffa0069c7950 */ /* 0x000fec0003c3ffff */
.L_x_122:
[----:B------:R-:W-:-:S00]  /*5d90*/  BRA `(.L_x_122) ;  /* 0xfffffffc00fc7947 */ /* 0x000fc0000383ffff */
[----:B------:R-:W-:-:S00]  /*5da0*/  NOP ;  /* 0x0000000000007918 */ /* 0x000fc00000000000 */
        /* <DEDUP_REMOVED lines=13> */
.L_x_192:


//--------------------- .text._Z12update_trailPfiiiPiS0_ --------------------------
	.section	.text._Z12update_trailPfiiiPiS0_,"ax",@progbits
	.align	128
        .global         _Z12update_trailPfiiiPiS0_
        .type           _Z12update_trailPfiiiPiS0_,@function
        .size           _Z12update_trailPfiiiPiS0_,(.L_x_194 - _Z12update_trailPfiiiPiS0_)
        .other          _Z12update_trailPfiiiPiS0_,@"STO_CUDA_ENTRY STV_DEFAULT"
_Z12update_trailPfiiiPiS0_:
.text._Z12update_trailPfiiiPiS0_:
[----:B------:R-:W-:Y:S01]  /*0000*/  LDC R1, c[0x0][0x37c] ;  /* 0x0000df00ff017b82 */ /* 0x000fe20000000800 */
[----:B------:R-:W0:Y:S07]  /*0010*/  S2R R0, SR_TID.X ;  /* 0x0000000000007919 */ /* 0x000e2e0000002100 */
[----:B------:R-:W0:Y:S01]  /*0020*/  S2UR UR4, SR_CTAID.X ;  /* 0x00000000000479c3 */ /* 0x000e220000002500 */
[----:B------:R-:W1:Y:S07]  /*0030*/  LDCU UR5, c[0x0][0x38c] ;  /* 0x00007180ff0577ac */ /* 0x000e6e0008000800 */
[----:B------:R-:W0:Y:S08]  /*0040*/  LDC R11, c[0x0][0x360] ;  /* 0x0000d800ff0b7b82 */ /* 0x000e300000000800 */
[----:B------:R-:W2:Y:S01]  /*0050*/  LDC R2, c[0x0][0x390] ;  /* 0x0000e400ff027b82 */ /* 0x000ea20000000800 */
[----:B0-----:R-:W-:Y:S01]  /*0060*/  IMAD R0, R11, UR4, R0 ;  /* 0x000000040b007c24 */ /* 0x001fe2000f8e0200 */
[----:B--2---:R-:W-:-:S04]  /*0070*/  ISETP.GE.AND P0, PT, R2, 0x2, PT ;  /* 0x000000020200780c */ /* 0x004fc80003f06270 */
[----:B-1----:R-:W-:-:S13]  /*0080*/  ISETP.GE.OR P0, PT, R0, UR5, !P0 ;  /* 0x0000000500007c0c */ /* 0x002fda000c706670 */
[----:B------:R-:W-:Y:S05]  /*0090*/  @P0 EXIT ;  /* 0x000000000000094d */ /* 0x000fea0003800000 */
[----:B------:R-:W0:Y:S01]  /*00a0*/  LDCU UR4, c[0x0][0x370] ;  /* 0x00006e00ff0477ac */ /* 0x000e220008000800 */
[----:B------:R-:W1:Y:S01]  /*00b0*/  LDCU.64 UR6, c[0x0][0x358] ;  /* 0x00006b00ff0677ac */ /* 0x000e620008000a00 */
[----:B------:R-:W2:Y:S01]  /*00c0*/  LDCU UR11, c[0x0][0x390] ;  /* 0x00007200ff0b77ac */ /* 0x000ea20008000800 */
[----:B------:R-:W3:Y:S01]  /*00d0*/  LDCU UR5, c[0x0][0x388] ;  /* 0x00007100ff0577ac */ /* 0x000ee20008000800 */
[----:B------:R-:W4:Y:S01]  /*00e0*/  LDCU.64 UR8, c[0x0][0x398] ;  /* 0x00007300ff0877ac */ /* 0x000f220008000a00 */
[----:B0-----:R-:W-:-:S07]  /*00f0*/  IMAD R11, R11, UR4, RZ ;  /* 0x000000040b0b7c24 */ /* 0x001fce000f8e02ff */
.L_x_126:
[----:B0-----:R-:W0:Y:S01]  /*0100*/  LDC.64 R4, c[0x0][0x3a0] ;  /* 0x0000e800ff047b82 */ /* 0x001e220000000a00 */
[----:B------:R-:W5:Y:S01]  /*0110*/  LDCU UR4, c[0x0][0x390] ;  /* 0x00007200ff0477ac */ /* 0x000f620008000800 */
[----:B------:R-:W-:Y:S01]  /*0120*/  BSSY.RECONVERGENT B0, `(.L_x_123) ;  /* 0x000001b000007945 */ /* 0x000fe20003800200 */
[----:B------:R-:W-:Y:S01]  /*0130*/  IMAD.MOV.U32 R10, RZ, RZ, 0x1 ;  /* 0x00000001ff0a7424 */ /* 0x000fe200078e00ff */
[----:B------:R-:W1:Y:S04]  /*0140*/  LDCU UR10, c[0x0][0x38c] ;  /* 0x00007180ff0a77ac */ /* 0x000e680008000800 */
[----:B------:R-:W2:Y:S01]  /*0150*/  LDC.64 R2, c[0x0][0x380] ;  /* 0x0000e000ff027b82 */ /* 0x000ea20000000a00 */
[C---:B-----5:R-:W-:Y:S02]  /*0160*/  IMAD R15, R0.reuse, UR4, RZ ;  /* 0x00000004000f7c24 */ /* 0x060fe4000f8e02ff */
[----:B0-----:R-:W-:-:S03]  /*0170*/  IMAD.WIDE R4, R0, 0x4, R4 ;  /* 0x0000000400047825 */ /* 0x001fc600078e0204 */
[----:B------:R-:W-:Y:S01]  /*0180*/  SHF.R.S32.HI R14, RZ, 0x1f, R15 ;  /* 0x0000001fff0e7819 */ /* 0x000fe2000001140f */
[----:B------:R-:W-:-:S05]  /*0190*/  IMAD.IADD R0, R11, 0x1, R0 ;  /* 0x000000010b007824 */ /* 0x000fca00078e0200 */
[----:B-1----:R-:W-:-:S13]  /*01a0*/  ISETP.GE.AND P0, PT, R0, UR10, PT ;  /* 0x0000000a00007c0c */ /* 0x002fda000bf06270 */
.L_x_125:
[----:B0-----:R-:W-:-:S04]  /*01b0*/  IADD3 R6, P1, PT, R15, R10, RZ ;  /* 0x0000000a0f067210 */ /* 0x001fc80007f3e0ff */
[----:B------:R-:W-:Y:S02]  /*01c0*/  IADD3.X R7, PT, PT, RZ, R14, RZ, P1, !PT ;  /* 0x0000000eff077210 */ /* 0x000fe40000ffe4ff */
[----:B----4-:R-:W-:-:S04]  /*01d0*/  LEA R8, P1, R6, UR8, 0x2 ;  /* 0x0000000806087c11 */ /* 0x010fc8000f8210ff */
[----:B------:R-:W-:-:S05]  /*01e0*/  LEA.HI.X R9, R6, UR9, R7, 0x2, P1 ;  /* 0x0000000906097c11 */ /* 0x000fca00088f1407 */
[----:B------:R-:W4:Y:S02]  /*01f0*/  LDG.E R7, desc[UR6][R8.64] ;  /* 0x0000000608077981 */ /* 0x000f24000c1e1900 */
[----:B----4-:R-:W-:-:S13]  /*0200*/  ISETP.NE.AND P1, PT, R7, -0x1, PT ;  /* 0xffffffff0700780c */ /* 0x010fda0003f25270 */
[----:B------:R-:W-:Y:S05]  /*0210*/  @!P1 BRA `(.L_x_124) ;  /* 0x00000000002c9947 */ /* 0x000fea0003800000 */
[----:B------:R-:W3:Y:S04]  /*0220*/  LDG.E R8, desc[UR6][R8.64+-0x4] ;  /* 0xfffffc0608087981 */ /* 0x000ee8000c1e1900 */
[----:B------:R-:W4:Y:S01]  /*0230*/  LDG.E R12, desc[UR6][R4.64] ;  /* 0x00000006040c7981 */ /* 0x000f22000c1e1900 */
[----:B---3--:R-:W-:-:S04]  /*0240*/  IMAD R7, R8, UR5, R7 ;  /* 0x0000000508077c24 */ /* 0x008fc8000f8e0207 */
[----:B--2---:R-:W-:-:S05]  /*0250*/  IMAD.WIDE R6, R7, 0x4, R2 ;  /* 0x0000000407067825 */ /* 0x004fca00078e0202 */
[----:B------:R-:W2:Y:S01]  /*0260*/  LDG.E R13, desc[UR6][R6.64] ;  /* 0x00000006060d7981 */ /* 0x000ea2000c1e1900 */
[----:B----4-:R-:W-:Y:S01]  /*0270*/  I2FP.F32.S32 R12, R12 ;  /* 0x0000000c000c7245 */ /* 0x010fe20000201400 */
[----:B------:R-:W-:-:S05]  /*0280*/  VIADD R10, R10, 0x1 ;  /* 0x000000010a0a7836 */ /* 0x000fca0000000000 */
[----:B------:R-:W-:Y:S01]  /*0290*/  ISETP.NE.AND P1, PT, R10, UR11, PT ;  /* 0x0000000b0a007c0c */ /* 0x000fe2000bf25270 */
[----:B--2---:R-:W-:-:S05]  /*02a0*/  FADD R13, R12, R13 ;  /* 0x0000000d0c0d7221 */ /* 0x004fca0000000000 */
[----:B------:R0:W-:Y:S07]  /*02b0*/  STG.E desc[UR6][R6.64], R13 ;  /* 0x0000000d06007986 */ /* 0x0001ee000c101906 */
[----:B------:R-:W-:Y:S05]  /*02c0*/  @P1 BRA `(.L_x_125) ;  /* 0xfffffffc00b81947 */ /* 0x000fea000383ffff */
.L_x_124:
[----:B--23--:R-:W-:Y:S05]  /*02d0*/  BSYNC.RECONVERGENT B0 ;  /* 0x0000000000007941 */ /* 0x00cfea0003800200 */
.L_x_123:
[----:B------:R-:W-:Y:S05]  /*02e0*/  @!P0 BRA `(.L_x_126) ;  /* 0xfffffffc00848947 */ /* 0x000fea000383ffff */
[----:B------:R-:W-:Y:S05]  /*02f0*/  EXIT ;  /* 0x000000000000794d */ /* 0x000fea0003800000 */
.L_x_127:
        /* <DEDUP_REMOVED lines=16> */
.L_x_194:


//--------------------- .text._Z8printmatPfi      --------------------------
	.section	.text._Z8printmatPfi,"ax",@progbits
	.align	128
        .global         _Z8printmatPfi
        .type           _Z8printmatPfi,@function
        .size           _Z8printmatPfi,(.L_x_195 - _Z8printmatPfi)
        .other          _Z8printmatPfi,@"STO_CUDA_ENTRY STV_DEFAULT"
_Z8printmatPfi:
.text._Z8printmatPfi:
[----:B------:R-:W0:Y:S01]  /*0000*/  LDC R1, c[0x0][0x37c] ;  /* 0x0000df00ff017b82 */ /* 0x000e220000000800 */
[----:B------:R-:W-:Y:S01]  /*0010*/  MOV R0, 0x88 ;  /* 0x0000008800007802 */ /* 0x000fe20000000f00 */
[----:B------:R-:W1:Y:S01]  /*0020*/  LDCU UR4, c[0x0][0x2f8] ;  /* 0x00005f00ff0477ac */ /* 0x000e620008000800 */
[----:B0-----:R-:W-:Y:S01]  /*0030*/  VIADD R1, R1, 0xfffffff8 ;  /* 0xfffffff801017836 */ /* 0x001fe20000000000 */
[----:B------:R-:W-:-:S04]  /*0040*/  CS2R R6, SRZ ;  /* 0x0000000000067805 */ /* 0x000fc8000001ff00 */
[----:B------:R0:W2:Y:S01]  /*0050*/  LDC.64 R8, c[0x4][R0] ;  /* 0x0100000000087b82 */ /* 0x0000a20000000a00 */
[----:B------:R-:W3:Y:S01]  /*0060*/  LDCU.64 UR6, c[0x4][0x68] ;  /* 0x01000d00ff0677ac */ /* 0x000ee20008000a00 */
[----:B------:R-:W4:Y:S01]  /*0070*/  LDCU UR5, c[0x0][0x2fc] ;  /* 0x00005f80ff0577ac */ /* 0x000f220008000800 */
[----:B-1----:R-:W-:Y:S01]  /*0080*/  IADD3 R18, P0, PT, R1, UR4, RZ ;  /* 0x0000000401127c10 */ /* 0x002fe2000ff1e0ff */
[----:B---3--:R-:W-:Y:S02]  /*0090*/  IMAD.U32 R4, RZ, RZ, UR6 ;  /* 0x00000006ff047e24 */ /* 0x008fe4000f8e00ff */
[----:B------:R-:W-:Y:S02]  /*00a0*/  IMAD.U32 R5, RZ, RZ, UR7 ;  /* 0x00000007ff057e24 */ /* 0x000fe4000f8e00ff */
[----:B0---4-:R-:W-:-:S08]  /*00b0*/  IMAD.X R2, RZ, RZ, UR5, P0 ;  /* 0x00000005ff027e24 */ /* 0x011fd000080e06ff */
[----:B------:R-:W-:-:S07]  /*00c0*/  LEPC R20, `(.L_x_128) ;  /* 0x000000001014794e */ /* 0x000fce0000000000 */
[----:B--2---:R-:W-:Y:S05]  /*00d0*/  CALL.ABS.NOINC R8 ;  /* 0x0000000008007343 */ /* 0x004fea0003c00000 */
.L_x_128:
[----:B------:R-:W0:Y:S02]  /*00e0*/  LDCU UR4, c[0x0][0x388] ;  /* 0x00007100ff0477ac */ /* 0x000e240008000800 */
[----:B0-----:R-:W-:-:S09]  /*00f0*/  UISETP.GE.AND UP0, UPT, UR4, 0x1, UPT ;  /* 0x000000010400788c */ /* 0x001fd2000bf06270 */
[----:B------:R-:W-:Y:S05]  /*0100*/  BRA.U !UP0, `(.L_x_129) ;  /* 0x0000001d08fc7547 */ /* 0x000fea000b800000 */
[----:B------:R-:W0:Y:S01]  /*0110*/  LDC.64 R28, c[0x0][0x358] ;  /* 0x0000d600ff1c7b82 */ /* 0x000e220000000a00 */
[----:B------:R-:W-:Y:S01]  /*0120*/  BSSY.RECONVERGENT B7, `(.L_x_129) ;  /* 0x00001fd000077945 */ /* 0x000fe20003800200 */
[----:B------:R-:W-:-:S07]  /*0130*/  IMAD.MOV.U32 R23, RZ, RZ, RZ ;  /* 0x000000ffff177224 */ /* 0x000fce00078e00ff */
.L_x_167:
[----:B------:R-:W1:Y:S01]  /*0140*/  LDCU UR4, c[0x0][0x388] ;  /* 0x00007100ff0477ac */ /* 0x000e620008000800 */
[----:B------:R-:W-:Y:S01]  /*0150*/  IMAD.MOV.U32 R25, RZ, RZ, RZ ;  /* 0x000000ffff197224 */ /* 0x000fe200078e00ff */
[----:B-1----:R-:W-:Y:S02]  /*0160*/  UISETP.GE.U32.AND UP0, UPT, UR4, 0x10, UPT ;  /* 0x000000100400788c */ /* 0x002fe4000bf06070 */
[C---:B------:R-:W-:Y:S02]  /*0170*/  IMAD R24, R23.reuse, UR4, RZ ;  /* 0x0000000417187c24 */ /* 0x040fe4000f8e02ff */
[----:B------:R-:W-:-:S05]  /*0180*/  VIADD R23, R23, 0x1 ;  /* 0x0000000117177836 */ /* 0x000fca0000000000 */
[----:B------:R-:W-:-:S04]  /*0190*/  ISETP.NE.AND P0, PT, R23, UR4, PT ;  /* 0x0000000417007c0c */ /* 0x000fc8000bf05270 */
[----:B------:R-:W-:Y:S01]  /*01a0*/  P2R R27, PR, RZ, 0x1 ;  /* 0x00000001ff1b7803 */ /* 0x000fe20000000000 */
[----:B------:R-:W-:Y:S08]  /*01b0*/  BRA.U !UP0, `(.L_x_130) ;  /* 0x0000000d08947547 */ /* 0x000ff0000b800000 */
[----:B------:R-:W1:Y:S01]  /*01c0*/  LDC.64 R4, c[0x0][0x380] ;  /* 0x0000e000ff047b82 */ /* 0x000e620000000a00 */
[----:B------:R-:W-:Y:S01]  /*01d0*/  ULOP3.LUT UR4, UR4, 0x7ffffff0, URZ, 0xc0, !UPT ;  /* 0x7ffffff004047892 */ /* 0x000fe2000f8ec0ff */
[----:B------:R-:W-:Y:S03]  /*01e0*/  BSSY.RECONVERGENT B6, `(.L_x_131) ;  /* 0x00000df000067945 */ /* 0x000fe60003800200 */
[----:B------:R-:W-:-:S06]  /*01f0*/  UIADD3 UR4, UPT, UPT, -UR4, URZ, URZ ;  /* 0x000000ff04047290 */ /* 0x000fcc000fffe1ff */
[----:B------:R-:W-:Y:S02]  /*0200*/  IMAD.U32 R16, RZ, RZ, UR4 ;  /* 0x00000004ff107e24 */ /* 0x000fe4000f8e00ff */
[----:B-1----:R-:W-:-:S03]  /*0210*/  IMAD.WIDE.U32 R4, R24, 0x4, R4 ;  /* 0x0000000418047825 */ /* 0x002fc600078e0004 */
[----:B------:R-:W-:-:S05]  /*0220*/  IADD3 R30, P0, PT, R4, 0x20, RZ ;  /* 0x00000020041e7810 */ /* 0x000fca0007f1e0ff */
[----:B------:R-:W-:-:S08]  /*0230*/  IMAD.X R31, RZ, RZ, R5, P0 ;  /* 0x000000ffff1f7224 */ /* 0x000fd000000e0605 */
.L_x_148:
[----:B0-----:R-:W-:Y:S02]  /*0240*/  R2UR UR4, R28 ;  /* 0x000000001c0472ca */ /* 0x001fe400000e0000 */
[----:B------:R-:W-:-:S13]  /*0250*/  R2UR UR5, R29 ;  /* 0x000000001d0572ca */ /* 0x000fda00000e0000 */
[----:B------:R-:W2:Y:S01]  /*0260*/  LDG.E R0, desc[UR4][R30.64+-0x20] ;  /* 0xffffe0041e007981 */ /* 0x000ea2000c1e1900 */
[----:B------:R-:W-:Y:S01]  /*0270*/  MOV R8, 0x88 ;  /* 0x0000008800087802 */ /* 0x000fe20000000f00 */
[----:B------:R-:W0:Y:S01]  /*0280*/  LDCU.64 UR4, c[0x4][0x70] ;  /* 0x01000e00ff0477ac */ /* 0x000e220008000a00 */
[----:B------:R-:W-:Y:S02]  /*0290*/  VIADD R16, R16, 0x10 ;  /* 0x0000001010107836 */ /* 0x000fe40000000000 */
[----:B------:R-:W-:Y:S02]  /*02a0*/  IMAD.MOV.U32 R6, RZ, RZ, R18 ;  /* 0x000000ffff067224 */ /* 0x000fe400078e0012 */
[----:B------:R-:W1:Y:S01]  /*02b0*/  LDC.64 R8, c[0x4][R8] ;  /* 0x0100000008087b82 */ /* 0x000e620000000a00 */
[----:B------:R-:W-:Y:S01]  /*02c0*/  ISETP.NE.AND P0, PT, R16, RZ, PT ;  /* 0x000000ff1000720c */ /* 0x000fe20003f05270 */
[----:B------:R-:W-:-:S03]  /*02d0*/  IMAD.MOV.U32 R7, RZ, RZ, R2 ;  /* 0x000000ffff077224 */ /* 0x000fc600078e0002 */
[----:B------:R-:W-:Y:S01]  /*02e0*/  P2R R19, PR, RZ, 0x1 ;  /* 0x00000001ff137803 */ /* 0x000fe20000000000 */
[----:B0-----:R-:W-:Y:S02]  /*02f0*/  IMAD.U32 R4, RZ, RZ, UR4 ;  /* 0x00000004ff047e24 */ /* 0x001fe4000f8e00ff */
[----:B------:R-:W-:Y:S01]  /*0300*/  IMAD.U32 R5, RZ, RZ, UR5 ;  /* 0x00000005ff057e24 */ /* 0x000fe2000f8e00ff */
[----:B--2---:R-:W0:Y:S02]  /*0310*/  F2F.F64.F32 R10, R0 ;  /* 0x00000000000a7310 */ /* 0x004e240000201800 */
[----:B01----:R0:W-:Y:S04]  /*0320*/  STL.64 [R1], R10 ;  /* 0x0000000a01007387 */ /* 0x0031e80000100a00 */
[----:B------:R-:W-:-:S07]  /*0330*/  LEPC R20, `(.L_x_132) ;  /* 0x000000001014794e */ /* 0x000fce0000000000 */
[----:B0-----:R-:W-:Y:S05]  /*0340*/  CALL.ABS.NOINC R8 ;  /* 0x0000000008007343 */ /* 0x001fea0003c00000 */
.L_x_132:
[----:B------:R-:W-:Y:S02]  /*0350*/  R2UR UR4, R28 ;  /* 0x000000001c0472ca */ /* 0x000fe400000e0000 */
[----:B------:R-:W-:-:S13]  /*0360*/  R2UR UR5, R29 ;  /* 0x000000001d0572ca */ /* 0x000fda00000e0000 */
[----:B------:R-:W2:Y:S01]  /*0370*/  LDG.E R0, desc[UR4][R30.64+-0x1c] ;  /* 0xffffe4041e007981 */ /* 0x000ea2000c1e1900 */
[----:B------:R-:W-:Y:S01]  /*0380*/  MOV R17, 0x88 ;  /* 0x0000008800117802 */ /* 0x000fe20000000f00 */
[----:B------:R-:W0:Y:S01]  /*0390*/  LDCU.64 UR4, c[0x4][0x70] ;  /* 0x01000e00ff0477ac */ /* 0x000e220008000a00 */
[----:B------:R-:W-:Y:S01]  /*03a0*/  IMAD.MOV.U32 R6, RZ, RZ, R18 ;  /* 0x000000ffff067224 */ /* 0x000fe200078e0012 */
[----:B------:R-:W-:Y:S01]  /*03b0*/  MOV R7, R2 ;  /* 0x0000000200077202 */ /* 0x000fe20000000f00 */
[----:B------:R1:W3:Y:S01]  /*03c0*/  LDC.64 R8, c[0x4][R17] ;  /* 0x0100000011087b82 */ /* 0x0002e20000000a00 */
[----:B0-----:R-:W-:Y:S02]  /*03d0*/  IMAD.U32 R4, RZ, RZ, UR4 ;  /* 0x00000004ff047e24 */ /* 0x001fe4000f8e00ff */
[----:B------:R-:W-:Y:S01]  /*03e0*/  IMAD.U32 R5, RZ, RZ, UR5 ;  /* 0x00000005ff057e24 */ /* 0x000fe2000f8e00ff */
[----:B--2---:R-:W0:Y:S02]  /*03f0*/  F2F.F64.F32 R10, R0 ;  /* 0x00000000000a7310 */ /* 0x004e240000201800 */
[----:B0--3--:R1:W-:Y:S04]  /*0400*/  STL.64 [R1], R10 ;  /* 0x0000000a01007387 */ /* 0x0093e80000100a00 */
[----:B------:R-:W-:-:S07]  /*0410*/  LEPC R20, `(.L_x_133) ;  /* 0x000000001014794e */ /* 0x000fce0000000000 */
[----:B-1----:R-:W-:Y:S05]  /*0420*/  CALL.ABS.NOINC R8 ;  /* 0x0000000008007343 */ /* 0x002fea0003c00000 */
.L_x_133:
[----:B------:R-:W-:Y:S02]  /*0430*/  R2UR UR4, R28 ;  /* 0x000000001c0472ca */ /* 0x000fe400000e0000 */
[----:B------:R-:W-:-:S13]  /*0440*/  R2UR UR5, R29 ;  /* 0x000000001d0572ca */ /* 0x000fda00000e0000 */
[----:B------:R-:W2:Y:S01]  /*0450*/  LDG.E R0, desc[UR4][R30.64+-0x18] ;  /* 0xffffe8041e007981 */ /* 0x000ea2000c1e1900 */
[----:B------:R0:W1:Y:S01]  /*0460*/  LDC.64 R8, c[0x4][R17] ;  /* 0x0100000011087b82 */ /* 0x0000620000000a00 */
[----:B------:R-:W3:Y:S01]  /*0470*/  LDCU.64 UR4, c[0x4][0x70] ;  /* 0x01000e00ff0477ac */ /* 0x000ee20008000a00 */
[----:B------:R-:W-:Y:S02]  /*0480*/  IMAD.MOV.U32 R6, RZ, RZ, R18 ;  /* 0x000000ffff067224 */ /* 0x000fe400078e0012 */
[----:B------:R-:W-:Y:S02]  /*0490*/  IMAD.MOV.U32 R7, RZ, RZ, R2 ;  /* 0x000000ffff077224 */ /* 0x000fe400078e0002 */
[----:B---3--:R-:W-:Y:S02]  /*04a0*/  IMAD.U32 R4, RZ, RZ, UR4 ;  /* 0x00000004ff047e24 */ /* 0x008fe4000f8e00ff */
[----:B------:R-:W-:Y:S01]  /*04b0*/  IMAD.U32 R5, RZ, RZ, UR5 ;  /* 0x00000005ff057e24 */ /* 0x000fe2000f8e00ff */
[----:B--2---:R-:W2:Y:S02]  /*04c0*/  F2F.F64.F32 R10, R0 ;  /* 0x00000000000a7310 */ /* 0x004ea40000201800 */
[----:B-12---:R0:W-:Y:S04]  /*04d0*/  STL.64 [R1], R10 ;  /* 0x0000000a01007387 */ /* 0x0061e80000100a00 */
[----:B------:R-:W-:-:S07]  /*04e0*/  LEPC R20, `(.L_x_134) ;  /* 0x000000001014794e */ /* 0x000fce0000000000 */
[----:B0-----:R-:W-:Y:S05]  /*04f0*/  CALL.ABS.NOINC R8 ;  /* 0x0000000008007343 */ /* 0x001fea0003c00000 */
.L_x_134:
        /* <DEDUP_REMOVED lines=13> */
.L_x_135:
        /* <DEDUP_REMOVED lines=13> */
.L_x_136:
[----:B------:R-:W-:Y:S02]  /*06a0*/  R2UR UR4, R28 ;  /* 0x000000001c0472ca */ /* 0x000fe400000e0000 */
[----:B------:R-:W-:-:S13]  /*06b0*/  R2UR UR5, R29 ;  /* 0x000000001d0572ca */ /* 0x000fda00000e0000 */
[----:B------:R-:W2:Y:S01]  /*06c0*/  LDG.E R0, desc[UR4][R30.64+-0xc] ;  /* 0xfffff4041e007981 */ /* 0x000ea2000c1e1900 */
[----:B------:R0:W1:Y:S01]  /*06d0*/  LDC.64 R8, c[0x4][R17] ;  /* 0x0100000011087b82 */ /* 0x0000620000000a00 */
[----:B------:R-:W3:Y:S01]  /*06e0*/  LDCU.64 UR4, c[0x4][0x70] ;  /* 0x01000e00ff0477ac */ /* 0x000ee20008000a00 */
[----:B------:R-:W-:Y:S01]  /*06f0*/  IMAD.MOV.U32 R6, RZ, RZ, R18 ;  /* 0x000000ffff067224 */ /* 0x000fe200078e0012 */
[----:B------:R-:W-:Y:S01]  /*0700*/  MOV R7, R2 ;  /* 0x0000000200077202 */ /* 0x000fe20000000f00 */
[----:B---3--:R-:W-:Y:S02]  /*0710*/  IMAD.U32 R4, RZ, RZ, UR4 ;  /* 0x00000004ff047e24 */ /* 0x008fe4000f8e00ff */
[----:B------:R-:W-:Y:S01]  /*0720*/  IMAD.U32 R5, RZ, RZ, UR5 ;  /* 0x00000005ff057e24 */ /* 0x000fe2000f8e00ff */
[----:B--2---:R-:W2:Y:S02]  /*0730*/  F2F.F64.F32 R10, R0 ;  /* 0x00000000000a7310 */ /* 0x004ea40000201800 */
[----:B-12---:R0:W-:Y:S04]  /*0740*/  STL.64 [R1], R10 ;  /* 0x0000000a01007387 */ /* 0x0061e80000100a00 */
[----:B------:R-:W-:-:S07]  /*0750*/  LEPC R20, `(.L_x_137) ;  /* 0x000000001014794e */ /* 0x000fce0000000000 */
[----:B0-----:R-:W-:Y:S05]  /*0760*/  CALL.ABS.NOINC R8 ;  /* 0x0000000008007343 */ /* 0x001fea0003c00000 */
.L_x_137:
        /* <DEDUP_REMOVED lines=13> */
.L_x_138:
        /* <DEDUP_REMOVED lines=13> */
.L_x_139:
        /* <DEDUP_REMOVED lines=13> */
.L_x_140:
        /* <DEDUP_REMOVED lines=13> */
.L_x_141:
        /* <DEDUP_REMOVED lines=13> */
.L_x_142:
        /* <DEDUP_REMOVED lines=13> */
.L_x_143:
        /* <DEDUP_REMOVED lines=13> */
.L_x_144:
        /* <DEDUP_REMOVED lines=13> */
.L_x_145:
        /* <DEDUP_REMOVED lines=13> */
.L_x_146:
        /* <DEDUP_REMOVED lines=13> */
.L_x_147:
[----:B------:R-:W-:Y:S02]  /*0f90*/  ISETP.NE.AND P6, PT, R19, RZ, PT ;  /* 0x000000ff1300720c */ /* 0x000fe40003fc5270 */
[----:B------:R-:W-:-:S05]  /*0fa0*/  IADD3 R30, P0, PT, R30, 0x40, RZ ;  /* 0x000000401e1e7810 */ /* 0x000fca0007f1e0ff */
[----:B------:R-:W-:-:S06]  /*0fb0*/  IMAD.X R31, RZ, RZ, R31, P0 ;  /* 0x000000ffff1f7224 */ /* 0x000fcc00000e061f */
[----:B------:R-:W-:Y:S05]  /*0fc0*/  @P6 BRA `(.L_x_148) ;  /* 0xfffffff0009c6947 */ /* 0x000fea000383ffff */
[----:B------:R-:W-:Y:S05]  /*0fd0*/  BSYNC.RECONVERGENT B6 ;  /* 0x0000000000067941 */ /* 0x000fea0003800200 */
.L_x_131:
[----:B------:R-:W0:Y:S02]  /*0fe0*/  LDCU UR4, c[0x0][0x388] ;  /* 0x00007100ff0477ac */ /* 0x000e240008000800 */
[----:B0-----:R-:W-:-:S06]  /*0ff0*/  ULOP3.LUT UR4, UR4, 0x7ffffff0, URZ, 0xc0, !UPT ;  /* 0x7ffffff004047892 */ /* 0x001fcc000f8ec0ff */
[----:B------:R-:W-:-:S07]  /*1000*/  IMAD.U32 R25, RZ, RZ, UR4 ;  /* 0x00000004ff197e24 */ /* 0x000fce000f8e00ff */
.L_x_130:
[----:B------:R-:W1:Y:S02]  /*1010*/  LDC R26, c[0x0][0x388] ;  /* 0x0000e200ff1a7b82 */ /* 0x000e640000000800 */
[----:B-1----:R-:W-:-:S04]  /*1020*/  LOP3.LUT R0, R26, 0xf, RZ, 0xc0, !PT ;  /* 0x0000000f1a007812 */ /* 0x002fc800078ec0ff */
[----:B------:R-:W-:-:S13]  /*1030*/  ISETP.NE.AND P0, PT, R0, RZ, PT ;  /* 0x000000ff0000720c */ /* 0x000fda0003f05270 */
[----:B------:R-:W-:Y:S05]  /*1040*/  @!P0 BRA `(.L_x_149) ;  /* 0x0000001000008947 */ /* 0x000fea0003800000 */
[----:B------:R-:W1:Y:S01]  /*1050*/  LDCU UR4, c[0x0][0x2f8] ;  /* 0x00005f00ff0477ac */ /* 0x000e620008000800 */
[----:B------:R-:W-:-:S05]  /*1060*/  VIADD R0, R0, 0xffffffff ;  /* 0xffffffff00007836 */ /* 0x000fca0000000000 */
[----:B------:R-:W-:Y:S01]  /*1070*/  ISETP.GE.U32.AND P0, PT, R0, 0x7, PT ;  /* 0x000000070000780c */ /* 0x000fe20003f06070 */
[----:B-1----:R-:W-:-:S12]  /*1080*/  VIADD R3, R18, -UR4 ;  /* 0x8000000412037c36 */ /* 0x002fd80008000000 */
[----:B------:R-:W-:Y:S05]  /*1090*/  @!P0 BRA `(.L_x_150) ;  /* 0x0000000400d48947 */ /* 0x000fea0003800000 */
[----:B------:R-:W1:Y:S01]  /*10a0*/  LDC.64 R10, c[0x0][0x380] ;  /* 0x0000e000ff0a7b82 */ /* 0x000e620000000a00 */
[----:B0-----:R-:W-:Y:S01]  /*10b0*/  R2UR UR4, R28 ;  /* 0x000000001c0472ca */ /* 0x001fe200000e0000 */
[----:B------:R-:W-:Y:S01]  /*10c0*/  IMAD.IADD R5, R24, 0x1, R25 ;  /* 0x0000000118057824 */ /* 0x000fe200078e0219 */
[----:B------:R-:W-:-:S03]  /*10d0*/  R2UR UR5, R29 ;  /* 0x000000001d0572ca */ /* 0x000fc600000e0000 */
[----:B-1----:R-:W-:-:S10]  /*10e0*/  IMAD.WIDE.U32 R10, R5, 0x4, R10 ;  /* 0x00000004050a7825 */ /* 0x002fd400078e000a */
[----:B------:R-:W2:Y:S01]  /*10f0*/  LDG.E R10, desc[UR4][R10.64] ;  /* 0x000000040a0a7981 */ /* 0x000ea2000c1e1900 */
[----:B------:R-:W-:Y:S01]  /*1100*/  MOV R8, 0x88 ;  /* 0x0000008800087802 */ /* 0x000fe20000000f00 */
[----:B------:R-:W0:Y:S01]  /*1110*/  LDCU.64 UR4, c[0x4][0x70] ;  /* 0x01000e00ff0477ac */ /* 0x000e220008000a00 */
[----:B------:R-:W-:Y:S02]  /*1120*/  IMAD.MOV.U32 R6, RZ, RZ, R18 ;  /* 0x000000ffff067224 */ /* 0x000fe400078e0012 */
[----:B------:R-:W-:Y:S02]  /*1130*/  IMAD.MOV.U32 R7, RZ, RZ, R2 ;  /* 0x000000ffff077224 */ /* 0x000fe400078e0002 */
[----:B------:R-:W1:Y:S01]  /*1140*/  LDC.64 R8, c[0x4][R8] ;  /* 0x0100000008087b82 */ /* 0x000e620000000a00 */
[----:B0-----:R-:W-:Y:S01]  /*1150*/  IMAD.U32 R4, RZ, RZ, UR4 ;  /* 0x00000004ff047e24 */ /* 0x001fe2000f8e00ff */
[----:B------:R-:W-:Y:S01]  /*1160*/  MOV R5, UR5 ;  /* 0x0000000500057c02 */ /* 0x000fe20008000f00 */
[----:B--2---:R-:W0:Y:S02]  /*1170*/  F2F.F64.F32 R12, R10 ;  /* 0x0000000a000c7310 */ /* 0x004e240000201800 */
[----:B01----:R0:W-:Y:S04]  /*1180*/  STL.64 [R3], R12 ;  /* 0x0000000c03007387 */ /* 0x0031e80000100a00 */
[----:B------:R-:W-:-:S07]  /*1190*/  LEPC R20, `(.L_x_151) ;  /* 0x000000001014794e */ /* 0x000fce0000000000 */
[----:B0-----:R-:W-:Y:S05]  /*11a0*/  CALL.ABS.NOINC R8 ;  /* 0x0000000008007343 */ /* 0x001fea0003c00000 */
.L_x_151:
[----:B------:R-:W0:Y:S01]  /*11b0*/  LDCU.64 UR4, c[0x0][0x380] ;  /* 0x00007000ff0477ac */ /* 0x000e220008000a00 */
[----:B------:R-:W-:Y:S02]  /*11c0*/  IADD3 R0, P0, PT, R24, R25, RZ ;  /* 0x0000001918007210 */ /* 0x000fe40007f1e0ff */
[----:B------:R-:W-:Y:S02]  /*11d0*/  R2UR UR6, R28 ;  /* 0x000000001c0672ca */ /* 0x000fe400000e0000 */
[----:B------:R-:W-:Y:S01]  /*11e0*/  R2UR UR7, R29 ;  /* 0x000000001d0772ca */ /* 0x000fe200000e0000 */
[----:B------:R-:W-:Y:S01]  /*11f0*/  IMAD.X R3, RZ, RZ, RZ, P0 ;  /* 0x000000ffff037224 */ /* 0x000fe200000e06ff */
[----:B0-----:R-:W-:-:S04]  /*1200*/  LEA R30, P0, R0, UR4, 0x2 ;  /* 0x00000004001e7c11 */ /* 0x001fc8000f8010ff */
[----:B------:R-:W-:-:S07]  /*1210*/  LEA.HI.X R31, R0, UR5, R3, 0x2, P0 ;  /* 0x00000005001f7c11 */ /* 0x000fce00080f1403 */
[----:B------:R-:W2:Y:S01]  /*1220*/  LDG.E R0, desc[UR6][R30.64+0x4] ;  /* 0x000004061e007981 */ /* 0x000ea2000c1e1900 */
[----:B------:R-:W0:Y:S01]  /*1230*/  LDCU UR4, c[0x0][0x2f8] ;  /* 0x00005f00ff0477ac */ /* 0x000e220008000800 */
[----:B------:R-:W-:Y:S01]  /*1240*/  MOV R16, 0x88 ;  /* 0x0000008800107802 */ /* 0x000fe20000000f00 */
[----:B------:R-:W-:Y:S02]  /*1250*/  IMAD.MOV.U32 R6, RZ, RZ, R18 ;  /* 0x000000ffff067224 */ /* 0x000fe400078e0012 */
[----:B------:R-:W-:Y:S01]  /*1260*/  IMAD.MOV.U32 R7, RZ, RZ, R2 ;  /* 0x000000ffff077224 */ /* 0x000fe200078e0002 */
[----:B------:R1:W3:Y:S01]  /*1270*/  LDC.64 R8, c[0x4][R16] ;  /* 0x0100000010087b82 */ /* 0x0002e20000000a00 */
[----:B0-----:R-:W-:Y:S01]  /*1280*/  VIADD R17, R18, -UR4 ;  /* 0x8000000412117c36 */ /* 0x001fe20008000000 */
[----:B------:R-:W0:Y:S02]  /*1290*/  LDCU.64 UR4, c[0x4][0x70] ;  /* 0x01000e00ff0477ac */ /* 0x000e240008000a00 */
[----:B0-----:R-:W-:-:S02]  /*12a0*/  IMAD.U32 R4, RZ, RZ, UR4 ;  /* 0x00000004ff047e24 */ /* 0x001fc4000f8e00ff */
[----:B------:R-:W-:Y:S01]  /*12b0*/  IMAD.U32 R5, RZ, RZ, UR5 ;  /* 0x00000005ff057e24 */ /* 0x000fe2000f8e00ff */
[----:B--2---:R-:W0:Y:S02]  /*12c0*/  F2F.F64.F32 R10, R0 ;  /* 0x00000000000a7310 */ /* 0x004e240000201800 */
[----:B0--3--:R1:W-:Y:S04]  /*12d0*/  STL.64 [R17], R10 ;  /* 0x0000000a11007387 */ /* 0x0093e80000100a00 */
[----:B------:R-:W-:-:S07]  /*12e0*/  LEPC R20, `(.L_x_152) ;  /* 0x000000001014794e */ /* 0x000fce0000000000 */
[----:B-1----:R-:W-:Y:S05]  /*12f0*/  CALL.ABS.NOINC R8 ;  /* 0x0000000008007343 */ /* 0x002fea0003c00000 */
.L_x_152:
        /* <DEDUP_REMOVED lines=13> */
.L_x_153:
[----:B------:R-:W-:Y:S02]  /*13d0*/  R2UR UR4, R28 ;  /* 0x000000001c0472ca */ /* 0x000fe400000e0000 */
[----:B------:R-:W-:-:S13]  /*13e0*/  R2UR UR5, R29 ;  /* 0x000000001d0572ca */ /* 0x000fda00000e0000 */
[----:B------:R-:W2:Y:S01]  /*13f0*/  LDG.E R0, desc[UR4][R30.64+0xc] ;  /* 0x00000c041e007981 */ /* 0x000ea2000c1e1900 */
[----:B------:R0:W1:Y:S01]  /*1400*/  LDC.64 R8, c[0x4][R16] ;  /* 0x0100000010087b82 */ /* 0x0000620000000a00 */
[----:B------:R-:W3:Y:S01]  /*1410*/  LDCU.64 UR4, c[0x4][0x70] ;  /* 0x01000e00ff0477ac */ /* 0x000ee20008000a00 */
[----:B------:R-:W-:Y:S01]  /*1420*/  MOV R6, R18 ;  /* 0x0000001200067202 */ /* 0x000fe20000000f00 */
[----:B------:R-:W-:Y:S02]  /*1430*/  IMAD.MOV.U32 R7, RZ, RZ, R2 ;  /* 0x000000ffff077224 */ /* 0x000fe400078e0002 */
[----:B---3--:R-:W-:Y:S02]  /*1440*/  IMAD.U32 R4, RZ, RZ, UR4 ;  /* 0x00000004ff047e24 */ /* 0x008fe4000f8e00ff */
[----:B------:R-:W-:Y:S01]  /*1450*/  IMAD.U32 R5, RZ, RZ, UR5 ;  /* 0x00000005ff057e24 */ /* 0x000fe2000f8e00ff */
[----:B--2---:R-:W2:Y:S02]  /*1460*/  F2F.F64.F32 R10, R0 ;  /* 0x00000000000a7310 */ /* 0x004ea40000201800 */
[----:B-12---:R0:W-:Y:S04]  /*1470*/  STL.64 [R17], R10 ;  /* 0x0000000a11007387 */ /* 0x0061e80000100a00 */
[----:B------:R-:W-:-:S07]  /*1480*/  LEPC R20, `(.L_x_154) ;  /* 0x000000001014794e */ /* 0x000fce0000000000 */
[----:B0-----:R-:W-:Y:S05]  /*1490*/  CALL.ABS.NOINC R8 ;  /* 0x0000000008007343 */ /* 0x001fea0003c00000 */
.L_x_154:
        /* <DEDUP_REMOVED lines=13> */
.L_x_155:
        /* <DEDUP_REMOVED lines=13> */
.L_x_156:
        /* <DEDUP_REMOVED lines=13> */
.L_x_157:
[----:B------:R-:W-:Y:S02]  /*1710*/  R2UR UR4, R28 ;  /* 0x000000001c0472ca */ /* 0x000fe400000e0000 */
[----:B------:R-:W-:-:S13]  /*1720*/  R2UR UR5, R29 ;  /* 0x000000001d0572ca */ /* 0x000fda00000e0000 */
[----:B------:R-:W2:Y:S01]  /*1730*/  LDG.E R30, desc[UR4][R30.64+0x1c] ;  /* 0x00001c041e1e7981 */ /* 0x000ea2000c1e1900 */
[----:B------:R0:W1:Y:S01]  /*1740*/  LDC.64 R8, c[0x4][R16] ;  /* 0x0100000010087b82 */ /* 0x0000620000000a00 */
[----:B------:R-:W3:Y:S01]  /*1750*/  LDCU.64 UR4, c[0x4][0x70] ;  /* 0x01000e00ff0477ac */ /* 0x000ee20008000a00 */
[----:B------:R-:W-:Y:S02]  /*1760*/  IMAD.MOV.U32 R6, RZ, RZ, R18 ;  /* 0x000000ffff067224 */ /* 0x000fe400078e0012 */
[----:B------:R-:W-:Y:S02]  /*1770*/  IMAD.MOV.U32 R7, RZ, RZ, R2 ;  /* 0x000000ffff077224 */ /* 0x000fe400078e0002 */
[----:B---3--:R-:W-:Y:S01]  /*1780*/  IMAD.U32 R4, RZ, RZ, UR4 ;  /* 0x00000004ff047e24 */ /* 0x008fe2000f8e00ff */
[----:B------:R-:W-:Y:S01]  /*1790*/  MOV R5, UR5 ;  /* 0x0000000500057c02 */ /* 0x000fe20008000f00 */
[----:B--2---:R-:W2:Y:S02]  /*17a0*/  F2F.F64.F32 R10, R30 ;  /* 0x0000001e000a7310 */ /* 0x004ea40000201800 */
[----:B-12---:R0:W-:Y:S04]  /*17b0*/  STL.64 [R17], R10 ;  /* 0x0000000a11007387 */ /* 0x0061e80000100a00 */
[----:B------:R-:W-:-:S07]  /*17c0*/  LEPC R20, `(.L_x_158) ;  /* 0x000000001014794e */ /* 0x000fce0000000000 */
[----:B0-----:R-:W-:Y:S05]  /*17d0*/  CALL.ABS.NOINC R8 ;  /* 0x0000000008007343 */ /* 0x001fea0003c00000 */
.L_x_158:
[----:B------:R-:W-:-:S07]  /*17e0*/  VIADD R25, R25, 0x8 ;  /* 0x0000000819197836 */ /* 0x000fce0000000000 */
.L_x_150:
[----:B------:R-:W-:-:S04]  /*17f0*/  LOP3.LUT R0, R26, 0x7, RZ, 0xc0, !PT ;  /* 0x000000071a007812 */ /* 0x000fc800078ec0ff */
[----:B------:R-:W-:-:S13]  /*1800*/  ISETP.NE.AND P0, PT, R0, RZ, PT ;  /* 0x000000ff0000720c */ /* 0x000fda0003f05270 */
[----:B------:R-:W-:Y:S05]  /*1810*/  @!P0 BRA `(.L_x_149) ;  /* 0x00000008000c8947 */ /* 0x000fea0003800000 */
[----:B------:R-:W-:-:S05]  /*1820*/  VIADD R0, R0, 0xffffffff ;  /* 0xffffffff00007836 */ /* 0x000fca0000000000 */
[----:B------:R-:W-:-:S13]  /*1830*/  ISETP.GE.U32.AND P0, PT, R0, 0x3, PT ;  /* 0x000000030000780c */ /* 0x000fda0003f06070 */
[----:B------:R-:W-:Y:S05]  /*1840*/  @!P0 BRA `(.L_x_159) ;  /* 0x0000000400048947 */ /* 0x000fea0003800000 */
[----:B------:R-:W1:Y:S01]  /*1850*/  LDC.64 R12, c[0x0][0x380] ;  /* 0x0000e000ff0c7b82 */ /* 0x000e620000000a00 */
[----:B0-----:R-:W-:Y:S01]  /*1860*/  R2UR UR4, R28 ;  /* 0x000000001c0472ca */ /* 0x001fe200000e0000 */
[----:B------:R-:W-:Y:S01]  /*1870*/  IMAD.IADD R3, R24, 0x1, R25 ;  /* 0x0000000118037824 */ /* 0x000fe200078e0219 */
[----:B------:R-:W-:-:S03]  /*1880*/  R2UR UR5, R29 ;  /* 0x000000001d0572ca */ /* 0x000fc600000e0000 */
[----:B-1----:R-:W-:-:S10]  /*1890*/  IMAD.WIDE.U32 R12, R3, 0x4, R12 ;  /* 0x00000004030c7825 */ /* 0x002fd400078e000c */
[----:B------:R-:W2:Y:S01]  /*18a0*/  LDG.E R0, desc[UR4][R12.64] ;  /* 0x000000040c007981 */ /* 0x000ea2000c1e1900 */
[----:B------:R-:W0:Y:S01]  /*18b0*/  LDCU UR4, c[0x0][0x2f8] ;  /* 0x00005f00ff0477ac */ /* 0x000e220008000800 */
[----:B------:R-:W-:Y:S01]  /*18c0*/  MOV R8, 0x88 ;  /* 0x0000008800087802 */ /* 0x000fe20000000f00 */
[----:B------:R-:W-:Y:S02]  /*18d0*/  IMAD.MOV.U32 R6, RZ, RZ, R18 ;  /* 0x000000ffff067224 */ /* 0x000fe400078e0012 */
[----:B------:R-:W-:-:S03]  /*18e0*/  IMAD.MOV.U32 R7, RZ, RZ, R2 ;  /* 0x000000ffff077224 */ /* 0x000fc600078e0002 */
[----:B------:R-:W1:Y:S01]  /*18f0*/  LDC.64 R8, c[0x4][R8] ;  /* 0x0100000008087b82 */ /* 0x000e620000000a00 */
[----:B0-----:R-:W-:Y:S01]  /*1900*/  VIADD R19, R18, -UR4 ;  /* 0x8000000412137c36 */ /* 0x001fe20008000000 */
[----:B------:R-:W0:Y:S02]  /*1910*/  LDCU.64 UR4, c[0x4][0x70] ;  /* 0x01000e00ff0477ac */ /* 0x000e240008000a00 */
[----:B0-----:R-:W-:Y:S02]  /*1920*/  IMAD.U32 R4, RZ, RZ, UR4 ;  /* 0x00000004ff047e24 */ /* 0x001fe4000f8e00ff */
[----:B------:R-:W-:Y:S01]  /*1930*/  IMAD.U32 R5, RZ, RZ, UR5 ;  /* 0x00000005ff057e24 */ /* 0x000fe2000f8e00ff */
[----:B--2---:R-:W0:Y:S02]  /*1940*/  F2F.F64.F32 R10, R0 ;  /* 0x00000000000a7310 */ /* 0x004e240000201800 */
[----:B01----:R0:W-:Y:S04]  /*1950*/  STL.64 [R19], R10 ;  /* 0x0000000a13007387 */ /* 0x0031e80000100a00 */
[----:B------:R-:W-:-:S07]  /*1960*/  LEPC R20, `(.L_x_160) ;  /* 0x000000001014794e */ /* 0x000fce0000000000 */
[----:B0-----:R-:W-:Y:S05]  /*1970*/  CALL.ABS.NOINC R8 ;  /* 0x0000000008007343 */ /* 0x001fea0003c00000 */
.L_x_160:
[----:B------:R-:W0:Y:S01]  /*1980*/  LDCU.64 UR4, c[0x0][0x380] ;  /* 0x00007000ff0477ac */ /* 0x000e220008000a00 */
[----:B------:R-:W-:Y:S02]  /*1990*/  IADD3 R0, P0, PT, R24, R25, RZ ;  /* 0x0000001918007210 */ /* 0x000fe40007f1e0ff */
[----:B------:R-:W-:Y:S02]  /*19a0*/  R2UR UR6, R28 ;  /* 0x000000001c0672ca */ /* 0x000fe400000e0000 */
[----:B------:R-:W-:Y:S01]  /*19b0*/  R2UR UR7, R29 ;  /* 0x000000001d0772ca */ /* 0x000fe200000e0000 */
[----:B------:R-:W-:Y:S01]  /*19c0*/  IMAD.X R3, RZ, RZ, RZ, P0 ;  /* 0x000000ffff037224 */ /* 0x000fe200000e06ff */
[----:B0-----:R-:W-:-:S04]  /*19d0*/  LEA R16, P0, R0, UR4, 0x2 ;  /* 0x0000000400107c11 */ /* 0x001fc8000f8010ff */
[----:B------:R-:W-:Y:S01]  /*19e0*/  LEA.HI.X R17, R0, UR5, R3, 0x2, P0 ;  /* 0x0000000500117c11 */ /* 0x000fe200080f1403 */
[----:B------:R-:W0:Y:S06]  /*19f0*/  LDCU.64 UR4, c[0x4][0x70] ;  /* 0x01000e00ff0477ac */ /* 0x000e2c0008000a00 */
[----:B------:R-:W2:Y:S01]  /*1a00*/  LDG.E R0, desc[UR6][R16.64+0x4] ;  /* 0x0000040610007981 */ /* 0x000ea2000c1e1900 */
[----:B------:R-:W-:Y:S01]  /*1a10*/  MOV R22, 0x88 ;  /* 0x0000008800167802 */ /* 0x000fe20000000f00 */
[----:B------:R-:W-:Y:S01]  /*1a20*/  IMAD.MOV.U32 R6, RZ, RZ, R18 ;  /* 0x000000ffff067224 */ /* 0x000fe200078e0012 */
[----:B------:R-:W-:-:S02]  /*1a30*/  MOV R7, R2 ;  /* 0x0000000200077202 */ /* 0x000fc40000000f00 */
[----:B------:R1:W3:Y:S01]  /*1a40*/  LDC.64 R8, c[0x4][R22] ;  /* 0x0100000016087b82 */ /* 0x0002e20000000a00 */
[----:B0-----:R-:W-:Y:S02]  /*1a50*/  IMAD.U32 R4, RZ, RZ, UR4 ;  /* 0x00000004ff047e24 */ /* 0x001fe4000f8e00ff */
[----:B------:R-:W-:Y:S01]  /*1a60*/  IMAD.U32 R5, RZ, RZ, UR5 ;  /* 0x00000005ff057e24 */ /* 0x000fe2000f8e00ff */
[----:B--2---:R-:W0:Y:S02]  /*1a70*/  F2F.F64.F32 R10, R0 ;  /* 0x00000000000a7310 */ /* 0x004e240000201800 */
[----:B0--3--:R1:W-:Y:S04]  /*1a80*/  STL.64 [R19], R10 ;  /* 0x0000000a13007387 */ /* 0x0093e80000100a00 */
[----:B------:R-:W-:-:S07]  /*1a90*/  LEPC R20, `(.L_x_161) ;  /* 0x000000001014794e */ /* 0x000fce0000000000 */
[----:B-1----:R-:W-:Y:S05]  /*1aa0*/  CALL.ABS.NOINC R8 ;  /* 0x0000000008007343 */ /* 0x002fea0003c00000 */
.L_x_161:
        /* <DEDUP_REMOVED lines=13> */
.L_x_162:
        /* <DEDUP_REMOVED lines=13> */
.L_x_163:
[----:B------:R-:W-:-:S07]  /*1c50*/  VIADD R25, R25, 0x4 ;  /* 0x0000000419197836 */ /* 0x000fce0000000000 */
.L_x_159:
[----:B------:R-:W-:-:S04]  /*1c60*/  LOP3.LUT R17, R26, 0x3, RZ, 0xc0, !PT ;  /* 0x000000031a117812 */ /* 0x000fc800078ec0ff */
[----:B------:R-:W-:-:S13]  /*1c70*/  ISETP.NE.AND P0, PT, R17, RZ, PT ;  /* 0x000000ff1100720c */ /* 0x000fda0003f05270 */
[----:B------:R-:W-:Y:S05]  /*1c80*/  @!P0 BRA `(.L_x_149) ;  /* 0x0000000000f08947 */ /* 0x000fea0003800000 */
[----:B------:R-:W1:Y:S01]  /*1c90*/  LDC.64 R6, c[0x0][0x380] ;  /* 0x0000e000ff067b82 */ /* 0x000e620000000a00 */
[----:B0-----:R-:W-:Y:S01]  /*1ca0*/  R2UR UR4, R28 ;  /* 0x000000001c0472ca */ /* 0x001fe200000e0000 */
[----:B------:R-:W-:Y:S01]  /*1cb0*/  IMAD.IADD R3, R24, 0x1, R25 ;  /* 0x0000000118037824 */ /* 0x000fe200078e0219 */
[----:B------:R-:W-:-:S03]  /*1cc0*/  R2UR UR5, R29 ;  /* 0x000000001d0572ca */ /* 0x000fc600000e0000 */
[----:B-1----:R-:W-:-:S10]  /*1cd0*/  IMAD.WIDE.U32 R6, R3, 0x4, R6 ;  /* 0x0000000403067825 */ /* 0x002fd400078e0006 */
[----:B------:R0:W2:Y:S01]  /*1ce0*/  LDG.E R0, desc[UR4][R6.64] ;  /* 0x0000000406007981 */ /* 0x0000a2000c1e1900 */
[----:B------:R-:W1:Y:S01]  /*1cf0*/  LDCU UR4, c[0x0][0x2f8] ;  /* 0x00005f00ff0477ac */ /* 0x000e620008000800 */
[----:B------:R-:W-:Y:S02]  /*1d00*/  MOV R8, 0x88 ;  /* 0x0000008800087802 */ /* 0x000fe40000000f00 */
[----:B------:R-:W-:-:S04]  /*1d10*/  ISETP.NE.AND P0, PT, R17, 0x1, PT ;  /* 0x000000011100780c */ /* 0x000fc80003f05270 */
[----:B------:R-:W3:Y:S01]  /*1d20*/  LDC.64 R8, c[0x4][R8] ;  /* 0x0100000008087b82 */ /* 0x000ee20000000a00 */
[----:B0-----:R-:W-:Y:S01]  /*1d30*/  IMAD.MOV.U32 R6, RZ, RZ, R18 ;  /* 0x000000ffff067224 */ /* 0x001fe200078e0012 */
[----:B------:R-:W-:Y:S01]  /*1d40*/  MOV R7, R2 ;  /* 0x0000000200077202 */ /* 0x000fe20000000f00 */
[----:B-1----:R-:W-:Y:S01]  /*1d50*/  VIADD R16, R18, -UR4 ;  /* 0x8000000412107c36 */ /* 0x002fe20008000000 */
[----:B------:R-:W0:Y:S02]  /*1d60*/  LDCU.64 UR4, c[0x4][0x70] ;  /* 0x01000e00ff0477ac */ /* 0x000e240008000a00 */
[----:B0-----:R-:W-:Y:S02]  /*1d70*/  IMAD.U32 R4, RZ, RZ, UR4 ;  /* 0x00000004ff047e24 */ /* 0x001fe4000f8e00ff */
[----:B------:R-:W-:Y:S01]  /*1d80*/  IMAD.U32 R5, RZ, RZ, UR5 ;  /* 0x00000005ff057e24 */ /* 0x000fe2000f8e00ff */
[----:B--2---:R0:W1:Y:S02]  /*1d90*/  F2F.F64.F32 R10, R0 ;  /* 0x00000000000a7310 */ /* 0x0040640000201800 */
[----:B0-----:R-:W-:Y:S01]  /*1da0*/  P2R R0, PR, RZ, 0x1 ;  /* 0x00000001ff007803 */ /* 0x001fe20000000000 */
[----:B-1-3--:R0:W-:Y:S06]  /*1db0*/  STL.64 [R16], R10 ;  /* 0x0000000a10007387 */ /* 0x00a1ec0000100a00 */
[----:B------:R-:W-:-:S07]  /*1dc0*/  LEPC R20, `(.L_x_164) ;  /* 0x000000001014794e */ /* 0x000fce0000000000 */
[----:B0-----:R-:W-:Y:S05]  /*1dd0*/  CALL.ABS.NOINC R8 ;  /* 0x0000000008007343 */ /* 0x001fea0003c00000 */
.L_x_164:
[----:B------:R-:W-:-:S13]  /*1de0*/  ISETP.NE.AND P6, PT, R17, 0x1, PT ;  /* 0x000000011100780c */ /* 0x000fda0003fc5270 */
[----:B------:R-:W-:Y:S05]  /*1df0*/  @!P6 BRA `(.L_x_149) ;  /* 0x000000000094e947 */ /* 0x000fea0003800000 */
        /* <DEDUP_REMOVED lines=11> */
[----:B------:R-:W-:Y:S01]  /*1eb0*/  LOP3.LUT R26, R26, 0x3, RZ, 0xc0, !PT ;  /* 0x000000031a1a7812 */ /* 0x000fe200078ec0ff */
[----:B------:R-:W-:Y:S01]  /*1ec0*/  IMAD.MOV.U32 R7, RZ, RZ, R2 ;  /* 0x000000ffff077224 */ /* 0x000fe200078e0002 */
[----:B------:R1:W3:Y:S02]  /*1ed0*/  LDC.64 R8, c[0x4][R17] ;  /* 0x0100000011087b82 */ /* 0x0002e40000000a00 */
[----:B------:R-:W-:Y:S01]  /*1ee0*/  ISETP.NE.AND P0, PT, R26, 0x2, PT ;  /* 0x000000021a00780c */ /* 0x000fe20003f05270 */
[----:B0-----:R-:W-:-:S02]  /*1ef0*/  IMAD.U32 R4, RZ, RZ, UR4 ;  /* 0x00000004ff047e24 */ /* 0x001fc4000f8e00ff */
[----:B------:R-:W-:Y:S01]  /*1f00*/  IMAD.U32 R5, RZ, RZ, UR5 ;  /* 0x00000005ff057e24 */ /* 0x000fe2000f8e00ff */
[----:B--2---:R0:W2:Y:S02]  /*1f10*/  F2F.F64.F32 R10, R0 ;  /* 0x00000000000a7310 */ /* 0x0040a40000201800 */
[----:B0-----:R-:W-:Y:S01]  /*1f20*/  P2R R0, PR, RZ, 0x1 ;  /* 0x00000001ff007803 */ /* 0x001fe20000000000 */
[----:B--23--:R1:W-:Y:S06]  /*1f30*/  STL.64 [R16], R10 ;  /* 0x0000000a10007387 */ /* 0x00c3ec0000100a00 */
[----:B------:R-:W-:-:S07]  /*1f40*/  LEPC R20, `(.L_x_165) ;  /* 0x000000001014794e */ /* 0x000fce0000000000 */
[----:B-1----:R-:W-:Y:S05]  /*1f50*/  CALL.ABS.NOINC R8 ;  /* 0x0000000008007343 */ /* 0x002fea0003c00000 */
.L_x_165:
[----:B------:R-:W-:-:S13]  /*1f60*/  ISETP.NE.AND P6, PT, R26, 0x2, PT ;  /* 0x000000021a00780c */ /* 0x000fda0003fc5270 */
[----:B------:R-:W-:Y:S05]  /*1f70*/  @!P6 BRA `(.L_x_149) ;  /* 0x000000000034e947 */ /* 0x000fea0003800000 */
        /* <DEDUP_REMOVED lines=13> */
.L_x_149:
[----:B------:R-:W-:Y:S01]  /*2050*/  MOV R0, 0x88 ;  /* 0x0000008800007802 */ /* 0x000fe20000000f00 */
[----:B------:R-:W1:Y:S01]  /*2060*/  LDCU.64 UR4, c[0x4][0x68] ;  /* 0x01000d00ff0477ac */ /* 0x000e620008000a00 */
[----:B------:R-:W-:Y:S02]  /*2070*/  CS2R R6, SRZ ;  /* 0x0000000000067805 */ /* 0x000fe4000001ff00 */
[----:B------:R2:W3:Y:S01]  /*2080*/  LDC.64 R8, c[0x4][R0] ;  /* 0x0100000000087b82 */ /* 0x0004e20000000a00 */
[----:B-1----:R-:W-:Y:S02]  /*2090*/  IMAD.U32 R4, RZ, RZ, UR4 ;  /* 0x00000004ff047e24 */ /* 0x002fe4000f8e00ff */
[----:B--2---:R-:W-:-:S07]  /*20a0*/  IMAD.U32 R5, RZ, RZ, UR5 ;  /* 0x00000005ff057e24 */ /* 0x004fce000f8e00ff */
[----:B------:R-:W-:-:S07]  /*20b0*/  LEPC R20, `(.L_x_166) ;  /* 0x000000001014794e */ /* 0x000fce0000000000 */
[----:B0--3--:R-:W-:Y:S05]  /*20c0*/  CALL.ABS.NOINC R8 ;  /* 0x0000000008007343 */ /* 0x009fea0003c00000 */
.L_x_166:
[----:B------:R-:W-:-:S13]  /*20d0*/  ISETP.NE.AND P6, PT, R27, RZ, PT ;  /* 0x000000ff1b00720c */ /* 0x000fda0003fc5270 */
[----:B------:R-:W-:Y:S05]  /*20e0*/  @P6 BRA `(.L_x_167) ;  /* 0xffffffe000146947 */ /* 0x000fea000383ffff */
[----:B------:R-:W-:Y:S05]  /*20f0*/  BSYNC.RECONVERGENT B7 ;  /* 0x0000000000077941 */ /* 0x000fea0003800200 */
.L_x_129:
[----:B------:R-:W-:Y:S01]  /*2100*/  MOV R0, 0x88 ;  /* 0x0000008800007802 */ /* 0x000fe20000000f00 */
[----:B------:R-:W0:Y:S01]  /*2110*/  LDCU.64 UR4, c[0x4][0x68] ;  /* 0x01000d00ff0477ac */ /* 0x000e220008000a00 */
[----:B------:R-:W-:Y:S02]  /*2120*/  CS2R R6, SRZ ;  /* 0x0000000000067805 */ /* 0x000fe4000001ff00 */
[----:B------:R1:W2:Y:S01]  /*2130*/  LDC.64 R2, c[0x4][R0] ;  /* 0x0100000000027b82 */ /* 0x0002a20000000a00 */
[----:B0-----:R-:W-:Y:S02]  /*2140*/  IMAD.U32 R4, RZ, RZ, UR4 ;  /* 0x00000004ff047e24 */ /* 0x001fe4000f8e00ff */
[----:B-1----:R-:W-:-:S07]  /*2150*/  IMAD.U32 R5, RZ, RZ, UR5 ;  /* 0x00000005ff057e24 */ /* 0x002fce000f8e00ff */
[----:B------:R-:W-:-:S07]  /*2160*/  LEPC R20, `(.L_x_168) ;  /* 0x000000001014794e */ /* 0x000fce0000000000 */
[----:B--2---:R-:W-:Y:S05]  /*2170*/  CALL.ABS.NOINC R2 ;  /* 0x0000000002007343 */ /* 0x004fea0003c00000 */
.L_x_168:
[----:B------:R-:W-:Y:S05]  /*2180*/  EXIT ;  /* 0x000000000000794d */ /* 0x000fea0003800000 */
.L_x_169:
        /* <DEDUP_REMOVED lines=15> */
.L_x_195:


//--------------------- .text._Z9evaporatePffi    --------------------------
	.section	.text._Z9evaporatePffi,"ax",@progbits
	.align	128
        .global         _Z9evaporatePffi
        .type           _Z9evaporatePffi,@function
        .size           _Z9evaporatePffi,(.L_x_196 - _Z9evaporatePffi)
        .other          _Z9evaporatePffi,@"STO_CUDA_ENTRY STV_DEFAULT"
_Z9evaporatePffi:
.text._Z9evaporatePffi:
[----:B------:R-:W-:Y:S01]  /*0000*/  LDC R1, c[0x0][0x37c] ;  /* 0x0000df00ff017b82 */ /* 0x000fe20000000800 */
[----:B------:R-:W0:Y:S07]  /*0010*/  S2R R5, SR_TID.X ;  /* 0x0000000000057919 */ /* 0x000e2e0000002100 */
[----:B------:R-:W0:Y:S01]  /*0020*/  S2UR UR4, SR_CTAID.X ;  /* 0x00000000000479c3 */ /* 0x000e220000002500 */
[----:B------:R-:W1:Y:S07]  /*0030*/  LDCU UR6, c[0x0][0x38c] ;  /* 0x00007180ff0677ac */ /* 0x000e6e0008000800 */
[----:B------:R-:W0:Y:S01]  /*0040*/  LDC R0, c[0x0][0x360] ;  /* 0x0000d800ff007b82 */ /* 0x000e220000000800 */
[----:B------:R-:W2:Y:S01]  /*0050*/  LDCU UR5, c[0x0][0x370] ;  /* 0x00006e00ff0577ac */ /* 0x000ea20008000800 */
[----:B0-----:R-:W-:-:S02]  /*0060*/  IMAD R5, R0, UR4, R5 ;  /* 0x0000000400057c24 */ /* 0x001fc4000f8e0205 */
[----:B--2---:R-:W-:-:S03]  /*0070*/  IMAD R0, R0, UR5, RZ ;  /* 0x0000000500007c24 */ /* 0x004fc6000f8e02ff */
[----:B-1----:R-:W-:-:S13]  /*0080*/  ISETP.GE.AND P0, PT, R5, UR6, PT ;  /* 0x0000000605007c0c */ /* 0x002fda000bf06270 */
[----:B------:R-:W-:Y:S05]  /*0090*/  @P0 EXIT ;  /* 0x000000000000094d */ /* 0x000fea0003800000 */
[----:B------:R-:W0:Y:S01]  /*00a0*/  I2F.U32.RP R8, R0 ;  /* 0x0000000000087306 */ /* 0x000e220000209000 */
[C---:B------:R-:W-:Y:S01]  /*00b0*/  IADD3 R4, PT, PT, R0.reuse, R5, RZ ;  /* 0x0000000500047210 */ /* 0x040fe20007ffe0ff */
[----:B------:R-:W-:Y:S01]  /*00c0*/  IMAD.MOV R9, RZ, RZ, -R0 ;  /* 0x000000ffff097224 */ /* 0x000fe200078e0a00 */
[----:B------:R-:W-:Y:S01]  /*00d0*/  ISETP.NE.U32.AND P2, PT, R0, RZ, PT ;  /* 0x000000ff0000720c */ /* 0x000fe20003f45070 */
[----:B------:R-:W1:Y:S01]  /*00e0*/  LDCU.64 UR4, c[0x0][0x358] ;  /* 0x00006b00ff0477ac */ /* 0x000e620008000a00 */
[C---:B------:R-:W-:Y:S01]  /*00f0*/  ISETP.GE.AND P0, PT, R4.reuse, UR6, PT ;  /* 0x0000000604007c0c */ /* 0x040fe2000bf06270 */
[----:B------:R-:W-:Y:S01]  /*0100*/  BSSY.RECONVERGENT B0, `(.L_x_170) ;  /* 0x0000028000007945 */ /* 0x000fe20003800200 */
[----:B------:R-:W-:Y:S02]  /*0110*/  VIMNMX R7, PT, PT, R4, UR6, !PT ;  /* 0x0000000604077c48 */ /* 0x000fe4000ffe0100 */
[----:B------:R-:W-:-:S04]  /*0120*/  SEL R6, RZ, 0x1, P0 ;  /* 0x00000001ff067807 */ /* 0x000fc80000000000 */
[----:B------:R-:W-:Y:S01]  /*0130*/  IADD3 R7, PT, PT, R7, -R4, -R6 ;  /* 0x8000000407077210 */ /* 0x000fe20007ffe806 */
[----:B0-----:R-:W0:Y:S01]  /*0140*/  MUFU.RCP R8, R8 ;  /* 0x0000000800087308 */ /* 0x001e220000001000 */
[----:B------:R-:W2:Y:S01]  /*0150*/  LDC R4, c[0x0][0x388] ;  /* 0x0000e200ff047b82 */ /* 0x000ea20000000800 */
[----:B0-----:R-:W-:-:S06]  /*0160*/  VIADD R2, R8, 0xffffffe ;  /* 0x0ffffffe08027836 */ /* 0x001fcc0000000000 */
[----:B------:R0:W3:Y:S01]  /*0170*/  F2I.FTZ.U32.TRUNC.NTZ R3, R2 ;  /* 0x0000000200037305 */ /* 0x0000e2000021f000 */
[----:B--2---:R-:W-:Y:S01]  /*0180*/  FADD R4, -R4, 1 ;  /* 0x3f80000004047421 */ /* 0x004fe20000000100 */
[----:B0-----:R-:W-:Y:S02]  /*0190*/  IMAD.MOV.U32 R2, RZ, RZ, RZ ;  /* 0x000000ffff027224 */ /* 0x001fe400078e00ff */
[----:B---3--:R-:W-:-:S04]  /*01a0*/  IMAD R9, R9, R3, RZ ;  /* 0x0000000309097224 */ /* 0x008fc800078e02ff */
[----:B------:R-:W-:-:S06]  /*01b0*/  IMAD.HI.U32 R8, R3, R9, R2 ;  /* 0x0000000903087227 */ /* 0x000fcc00078e0002 */
[----:B------:R-:W-:-:S05]  /*01c0*/  IMAD.HI.U32 R9, R8, R7, RZ ;  /* 0x0000000708097227 */ /* 0x000fca00078e00ff */
[----:B------:R-:W-:-:S05]  /*01d0*/  IADD3 R2, PT, PT, -R9, RZ, RZ ;  /* 0x000000ff09027210 */ /* 0x000fca0007ffe1ff */
[----:B------:R-:W-:Y:S02]  /*01e0*/  IMAD R7, R0, R2, R7 ;  /* 0x0000000200077224 */ /* 0x000fe400078e0207 */
[----:B------:R-:W0:Y:S03]  /*01f0*/  LDC.64 R2, c[0x0][0x380] ;  /* 0x0000e000ff027b82 */ /* 0x000e260000000a00 */
[----:B------:R-:W-:-:S13]  /*0200*/  ISETP.GE.U32.AND P0, PT, R7, R0, PT ;  /* 0x000000000700720c */ /* 0x000fda0003f06070 */
[----:B------:R-:W-:Y:S01]  /*0210*/  @P0 IMAD.IADD R7, R7, 0x1, -R0 ;  /* 0x0000000107070824 */ /* 0x000fe200078e0a00 */
[----:B------:R-:W-:-:S04]  /*0220*/  @P0 IADD3 R9, PT, PT, R9, 0x1, RZ ;  /* 0x0000000109090810 */ /* 0x000fc80007ffe0ff */
[----:B------:R-:W-:-:S13]  /*0230*/  ISETP.GE.U32.AND P1, PT, R7, R0, PT ;  /* 0x000000000700720c */ /* 0x000fda0003f26070 */
[----:B------:R-:W-:Y:S01]  /*0240*/  @P1 VIADD R9, R9, 0x1 ;  /* 0x0000000109091836 */ /* 0x000fe20000000000 */
[----:B------:R-:W-:-:S04]  /*0250*/  @!P2 LOP3.LUT R9, RZ, R0, RZ, 0x33, !PT ;  /* 0x00000000ff09a212 */ /* 0x000fc800078e33ff */
[----:B------:R-:W-:-:S04]  /*0260*/  IADD3 R6, PT, PT, R6, R9, RZ ;  /* 0x0000000906067210 */ /* 0x000fc80007ffe0ff */
[C---:B------:R-:W-:Y:S02]  /*0270*/  LOP3.LUT R7, R6.reuse, 0x3, RZ, 0xc0, !PT ;  /* 0x0000000306077812 */ /* 0x040fe400078ec0ff */
[----:B------:R-:W-:Y:S02]  /*0280*/  ISETP.GE.U32.AND P1, PT, R6, 0x3, PT ;  /* 0x000000030600780c */ /* 0x000fe40003f26070 */
[----:B------:R-:W-:-:S13]  /*0290*/  ISETP.NE.AND P0, PT, R7, 0x3, PT ;  /* 0x000000030700780c */ /* 0x000fda0003f05270 */
[----:B01----:R-:W-:Y:S05]  /*02a0*/  @!P0 BRA `(.L_x_171) ;  /* 0x0000000000348947 */ /* 0x003fea0003800000 */
[----:B------:R-:W0:Y:S01]  /*02b0*/  LDC.64 R8, c[0x0][0x380] ;  /* 0x0000e000ff087b82 */ /* 0x000e220000000a00 */
[----:B------:R-:W-:-:S05]  /*02c0*/  VIADD R6, R6, 0x1 ;  /* 0x0000000106067836 */ /* 0x000fca0000000000 */
[----:B------:R-:W-:-:S04]  /*02d0*/  LOP3.LUT R6, R6, 0x3, RZ, 0xc0, !PT ;  /* 0x0000000306067812 */ /* 0x000fc800078ec0ff */
[----:B------:R-:W-:-:S07]  /*02e0*/  IADD3 R10, PT, PT, -R6, RZ, RZ ;  /* 0x000000ff060a7210 */ /* 0x000fce0007ffe1ff */
.L_x_172:
[----:B01----:R-:W-:-:S05]  /*02f0*/  IMAD.WIDE R6, R5, 0x4, R8 ;  /* 0x0000000405067825 */ /* 0x003fca00078e0208 */
[----:B------:R-:W2:Y:S01]  /*0300*/  LDG.E R11, desc[UR4][R6.64] ;  /* 0x00000004060b7981 */ /* 0x000ea2000c1e1900 */
[----:B------:R-:W-:Y:S01]  /*0310*/  VIADD R10, R10, 0x1 ;  /* 0x000000010a0a7836 */ /* 0x000fe20000000000 */
[----:B------:R-:W-:-:S04]  /*0320*/  IADD3 R5, PT, PT, R0, R5, RZ ;  /* 0x0000000500057210 */ /* 0x000fc80007ffe0ff */
[----:B------:R-:W-:Y:S01]  /*0330*/  ISETP.NE.AND P0, PT, R10, RZ, PT ;  /* 0x000000ff0a00720c */ /* 0x000fe20003f05270 */
[----:B--2---:R-:W-:-:S05]  /*0340*/  FMUL R11, R4, R11 ;  /* 0x0000000b040b7220 */ /* 0x004fca0000400000 */
[----:B------:R-:W-:-:S05]  /*0350*/  FMNMX.NAN R11, R11, 1, !PT ;  /* 0x3f8000000b0b7809 */ /* 0x000fca0007820000 */
[----:B------:R1:W-:Y:S02]  /*0360*/  STG.E desc[UR4][R6.64], R11 ;  /* 0x0000000b06007986 */ /* 0x0003e4000c101904 */
[----:B------:R-:W-:Y:S05]  /*0370*/  @P0 BRA `(.L_x_172) ;  /* 0xfffffffc00dc0947 */ /* 0x000fea000383ffff */
.L_x_171:
[----:B------:R-:W-:Y:S05]  /*0380*/  BSYNC.RECONVERGENT B0 ;  /* 0x0000000000007941 */ /* 0x000fea0003800200 */
.L_x_170:
[----:B------:R-:W-:Y:S05]  /*0390*/  @!P1 EXIT ;  /* 0x000000000000994d */ /* 0x000fea0003800000 */
.L_x_173:
[----:B--2---:R-:W-:-:S05]  /*03a0*/  IMAD.WIDE R12, R5, 0x4, R2 ;  /* 0x00000004050c7825 */ /* 0x004fca00078e0202 */
[----:B-1----:R-:W2:Y:S02]  /*03b0*/  LDG.E R7, desc[UR4][R12.64] ;  /* 0x000000040c077981 */ /* 0x002ea4000c1e1900 */
[----:B--2---:R-:W-:-:S05]  /*03c0*/  FMUL R7, R4, R7 ;  /* 0x0000000704077220 */ /* 0x004fca0000400000 */
[----:B------:R-:W-:Y:S01]  /*03d0*/  FMNMX.NAN R15, R7, 1, !PT ;  /* 0x3f800000070f7809 */ /* 0x000fe20007820000 */
[----:B------:R-:W-:-:S04]  /*03e0*/  IMAD.WIDE R6, R0, 0x4, R12 ;  /* 0x0000000400067825 */ /* 0x000fc800078e020c */
[----:B------:R0:W-:Y:S04]  /*03f0*/  STG.E desc[UR4][R12.64], R15 ;  /* 0x0000000f0c007986 */ /* 0x0001e8000c101904 */
[----:B------:R-:W2:Y:S02]  /*0400*/  LDG.E R9, desc[UR4][R6.64] ;  /* 0x0000000406097981 */ /* 0x000ea4000c1e1900 */
[----:B--2---:R-:W-:-:S05]  /*0410*/  FMUL R9, R4, R9 ;  /* 0x0000000904097220 */ /* 0x004fca0000400000 */
[----:B------:R-:W-:Y:S01]  /*0420*/  FMNMX.NAN R17, R9, 1, !PT ;  /* 0x3f80000009117809 */ /* 0x000fe20007820000 */
[----:B------:R-:W-:-:S04]  /*0430*/  IMAD.WIDE R8, R0, 0x4, R6 ;  /* 0x0000000400087825 */ /* 0x000fc800078e0206 */
[----:B------:R2:W-:Y:S04]  /*0440*/  STG.E desc[UR4][R6.64], R17 ;  /* 0x0000001106007986 */ /* 0x0005e8000c101904 */
[----:B------:R-:W3:Y:S02]  /*0450*/  LDG.E R11, desc[UR4][R8.64] ;  /* 0x00000004080b7981 */ /* 0x000ee4000c1e1900 */
[----:B---3--:R-:W-:-:S05]  /*0460*/  FMUL R11, R4, R11 ;  /* 0x0000000b040b7220 */ /* 0x008fca0000400000 */
[----:B------:R-:W-:Y:S01]  /*0470*/  FMNMX.NAN R19, R11, 1, !PT ;  /* 0x3f8000000b137809 */ /* 0x000fe20007820000 */
[----:B------:R-:W-:-:S04]  /*0480*/  IMAD.WIDE R10, R0, 0x4, R8 ;  /* 0x00000004000a7825 */ /* 0x000fc800078e0208 */
[----:B------:R2:W-:Y:S04]  /*0490*/  STG.E desc[UR4][R8.64], R19 ;  /* 0x0000001308007986 */ /* 0x0005e8000c101904 */
[----:B0-----:R-:W3:Y:S01]  /*04a0*/  LDG.E R13, desc[UR4][R10.64] ;  /* 0x000000040a0d7981 */ /* 0x001ee2000c1e1900 */
[----:B------:R-:W-:-:S05]  /*04b0*/  IMAD R5, R0, 0x4, R5 ;  /* 0x0000000400057824 */ /* 0x000fca00078e0205 */
[----:B------:R-:W-:Y:S01]  /*04c0*/  ISETP.GE.AND P0, PT, R5, UR6, PT ;  /* 0x0000000605007c0c */ /* 0x000fe2000bf06270 */
[----:B---3--:R-:W-:-:S05]  /*04d0*/  FMUL R13, R4, R13 ;  /* 0x0000000d040d7220 */ /* 0x008fca0000400000 */
[----:B------:R-:W-:-:S05]  /*04e0*/  FMNMX.NAN R13, R13, 1, !PT ;  /* 0x3f8000000d0d7809 */ /* 0x000fca0007820000 */
[----:B------:R2:W-:Y:S02]  /*04f0*/  STG.E desc[UR4][R10.64], R13 ;  /* 0x0000000d0a007986 */ /* 0x0005e4000c101904 */
[----:B------:R-:W-:Y:S05]  /*0500*/  @!P0 BRA `(.L_x_173) ;  /* 0xfffffffc00a48947 */ /* 0x000fea000383ffff */
[----:B------:R-:W-:Y:S05]  /*0510*/  EXIT ;  /* 0x000000000000794d */ /* 0x000fea0003800000 */
.L_x_174:
        /* <DEDUP_REMOVED lines=14> */
.L_x_196:


//--------------------- .text._Z9reset_intPiii    --------------------------
	.section	.text._Z9reset_intPiii,"ax",@progbits
	.align	128
        .global         _Z9reset_intPiii
        .type           _Z9reset_intPiii,@function
        .size           _Z9reset_intPiii,(.L_x_197 - _Z9reset_intPiii)
        .other          _Z9reset_intPiii,@"STO_CUDA_ENTRY STV_DEFAULT"
_Z9reset_intPiii:
.text._Z9reset_intPiii:
        /* <DEDUP_REMOVED lines=20> */
[----:B0-----:R-:W0:Y:S02]  /*0140*/  MUFU.RCP R8, R8 ;  /* 0x0000000800087308 */ /* 0x001e240000001000 */
[----:B0-----:R-:W-:-:S06]  /*0150*/  VIADD R4, R8, 0xffffffe ;  /* 0x0ffffffe08047836 */ /* 0x001fcc0000000000 */
[----:B------:R0:W2:Y:S02]  /*0160*/  F2I.FTZ.U32.TRUNC.NTZ R5, R4 ;  /* 0x0000000400057305 */ /* 0x0000a4000021f000 */
[----:B0-----:R-:W-:Y:S02]  /*0170*/  IMAD.MOV.U32 R4, RZ, RZ, RZ ;  /* 0x000000ffff047224 */ /* 0x001fe400078e00ff */
[----:B--2---:R-:W-:-:S04]  /*0180*/  IMAD R9, R9, R5, RZ ;  /* 0x0000000509097224 */ /* 0x004fc800078e02ff */
[----:B------:R-:W-:-:S06]  /*0190*/  IMAD.HI.U32 R8, R5, R9, R4 ;  /* 0x0000000905087227 */ /* 0x000fcc00078e0004 */
[----:B------:R-:W-:-:S04]  /*01a0*/  IMAD.HI.U32 R5, R8, R7, RZ ;  /* 0x0000000708057227 */ /* 0x000fc800078e00ff */
[----:B------:R-:W-:-:S04]  /*01b0*/  IMAD.MOV R2, RZ, RZ, -R5 ;  /* 0x000000ffff027224 */ /* 0x000fc800078e0a05 */
[----:B------:R-:W-:-:S05]  /*01c0*/  IMAD R7, R0, R2, R7 ;  /* 0x0000000200077224 */ /* 0x000fca00078e0207 */
[----:B------:R-:W-:-:S13]  /*01d0*/  ISETP.GE.U32.AND P0, PT, R7, R0, PT ;  /* 0x000000000700720c */ /* 0x000fda0003f06070 */
[----:B------:R-:W-:Y:S01]  /*01e0*/  @P0 IADD3 R7, PT, PT, -R0, R7, RZ ;  /* 0x0000000700070210 */ /* 0x000fe20007ffe1ff */
[----:B------:R-:W-:-:S03]  /*01f0*/  @P0 VIADD R5, R5, 0x1 ;  /* 0x0000000105050836 */ /* 0x000fc60000000000 */
[----:B------:R-:W-:-:S13]  /*0200*/  ISETP.GE.U32.AND P1, PT, R7, R0, PT ;  /* 0x000000000700720c */ /* 0x000fda0003f26070 */
[----:B------:R-:W-:Y:S02]  /*0210*/  @P1 IADD3 R5, PT, PT, R5, 0x1, RZ ;  /* 0x0000000105051810 */ /* 0x000fe40007ffe0ff */
[----:B------:R-:W-:-:S05]  /*0220*/  @!P2 LOP3.LUT R5, RZ, R0, RZ, 0x33, !PT ;  /* 0x00000000ff05a212 */ /* 0x000fca00078e33ff */
[----:B------:R-:W-:-:S05]  /*0230*/  IMAD.IADD R2, R6, 0x1, R5 ;  /* 0x0000000106027824 */ /* 0x000fca00078e0205 */
[C---:B------:R-:W-:Y:S02]  /*0240*/  LOP3.LUT R4, R2.reuse, 0x3, RZ, 0xc0, !PT ;  /* 0x0000000302047812 */ /* 0x040fe400078ec0ff */
[----:B------:R-:W-:Y:S02]  /*0250*/  ISETP.GE.U32.AND P1, PT, R2, 0x3, PT ;  /* 0x000000030200780c */ /* 0x000fe40003f26070 */
[----:B------:R-:W-:-:S13]  /*0260*/  ISETP.NE.AND P0, PT, R4, 0x3, PT ;  /* 0x000000030400780c */ /* 0x000fda0003f05270 */
[----:B-1----:R-:W-:Y:S05]  /*0270*/  @!P0 BRA `(.L_x_176) ;  /* 0x00000000002c8947 */ /* 0x002fea0003800000 */
[----:B------:R-:W0:Y:S01]  /*0280*/  LDC R9, c[0x0][0x38c] ;  /* 0x0000e300ff097b82 */ /* 0x000e220000000800 */
[----:B------:R-:W-:-:S04]  /*0290*/  IADD3 R2, PT, PT, R2, 0x1, RZ ;  /* 0x0000000102027810 */ /* 0x000fc80007ffe0ff */
[----:B------:R-:W-:-:S03]  /*02a0*/  LOP3.LUT R2, R2, 0x3, RZ, 0xc0, !PT ;  /* 0x0000000302027812 */ /* 0x000fc600078ec0ff */
[----:B------:R-:W1:Y:S02]  /*02b0*/  LDC.64 R6, c[0x0][0x380] ;  /* 0x0000e000ff067b82 */ /* 0x000e640000000a00 */
[----:B------:R-:W-:-:S07]  /*02c0*/  IMAD.MOV R2, RZ, RZ, -R2 ;  /* 0x000000ffff027224 */ /* 0x000fce00078e0a02 */
.L_x_177:
[----:B-1----:R-:W-:Y:S01]  /*02d0*/  IMAD.WIDE R4, R3, 0x4, R6 ;  /* 0x0000000403047825 */ /* 0x002fe200078e0206 */
[----:B------:R-:W-:-:S03]  /*02e0*/  IADD3 R2, PT, PT, R2, 0x1, RZ ;  /* 0x0000000102027810 */ /* 0x000fc60007ffe0ff */
[----:B------:R-:W-:Y:S01]  /*02f0*/  IMAD.IADD R3, R0, 0x1, R3 ;  /* 0x0000000100037824 */ /* 0x000fe200078e0203 */
[----:B0-----:R2:W-:Y:S01]  /*0300*/  STG.E desc[UR4][R4.64], R9 ;  /* 0x0000000904007986 */ /* 0x0015e2000c101904 */
[----:B------:R-:W-:-:S13]  /*0310*/  ISETP.NE.AND P0, PT, R2, RZ, PT ;  /* 0x000000ff0200720c */ /* 0x000fda0003f05270 */
[----:B--2---:R-:W-:Y:S05]  /*0320*/  @P0 BRA `(.L_x_177) ;  /* 0xfffffffc00e80947 */ /* 0x004fea000383ffff */
.L_x_176:
[----:B------:R-:W-:Y:S05]  /*0330*/  BSYNC.RECONVERGENT B0 ;  /* 0x0000000000007941 */ /* 0x000fea0003800200 */
.L_x_175:
[----:B------:R-:W-:Y:S05]  /*0340*/  @!P1 EXIT ;  /* 0x000000000000994d */ /* 0x000fea0003800000 */
[----:B------:R-:W0:Y:S08]  /*0350*/  LDC R15, c[0x0][0x38c] ;  /* 0x0000e300ff0f7b82 */ /* 0x000e300000000800 */
[----:B------:R-:W1:Y:S02]  /*0360*/  LDC.64 R10, c[0x0][0x380] ;  /* 0x0000e000ff0a7b82 */ /* 0x000e640000000a00 */
.L_x_178:
[----:B-12---:R-:W-:Y:S01]  /*0370*/  IMAD.WIDE R12, R3, 0x4, R10 ;  /* 0x00000004030c7825 */ /* 0x006fe200078e020a */
[----:B------:R-:W-:-:S04]  /*0380*/  LEA R3, R0, R3, 0x2 ;  /* 0x0000000300037211 */ /* 0x000fc800078e10ff */
[----:B0-----:R2:W-:Y:S01]  /*0390*/  STG.E desc[UR4][R12.64], R15 ;  /* 0x0000000f0c007986 */ /* 0x0015e2000c101904 */
[----:B------:R-:W-:Y:S01]  /*03a0*/  IMAD.WIDE R4, R0, 0x4, R12 ;  /* 0x0000000400047825 */ /* 0x000fe200078e020c */
[----:B------:R-:W-:-:S04]  /*03b0*/  ISETP.GE.AND P0, PT, R3, UR6, PT ;  /* 0x0000000603007c0c */ /* 0x000fc8000bf06270 */
[----:B------:R2:W-:Y:S01]  /*03c0*/  STG.E desc[UR4][R4.64], R15 ;  /* 0x0000000f04007986 */ /* 0x0005e2000c101904 */
[----:B------:R-:W-:-:S05]  /*03d0*/  IMAD.WIDE R6, R0, 0x4, R4 ;  /* 0x0000000400067825 */ /* 0x000fca00078e0204 */
[----:B------:R2:W-:Y:S01]  /*03e0*/  STG.E desc[UR4][R6.64], R15 ;  /* 0x0000000f06007986 */ /* 0x0005e2000c101904 */
[----:B------:R-:W-:-:S05]  /*03f0*/  IMAD.WIDE R8, R0, 0x4, R6 ;  /* 0x0000000400087825 */ /* 0x000fca00078e0206 */
[----:B------:R2:W-:Y:S01]  /*0400*/  STG.E desc[UR4][R8.64], R15 ;  /* 0x0000000f08007986 */ /* 0x0005e2000c101904 */
[----:B------:R-:W-:Y:S05]  /*0410*/  @!P0 BRA `(.L_x_178) ;  /* 0xfffffffc00d48947 */ /* 0x000fea000383ffff */
[----:B------:R-:W-:Y:S05]  /*0420*/  EXIT ;  /* 0x000000000000794d */ /* 0x000fea0003800000 */
.L_x_179:
        /* <DEDUP_REMOVED lines=13> */
.L_x_197:


//--------------------- .text._Z11reset_floatPflf --------------------------
	.section	.text._Z11reset_floatPflf,"ax",@progbits
	.align	128
        .global         _Z11reset_floatPflf
        .type           _Z11reset_floatPflf,@function
        .size           _Z11reset_floatPflf,(.L_x_198 - _Z11reset_floatPflf)
        .other          _Z11reset_floatPflf,@"STO_CUDA_ENTRY STV_DEFAULT"
_Z11reset_floatPflf:
.text._Z11reset_floatPflf:
[----:B------:R-:W-:Y:S01]  /*0000*/  LDC R1, c[0x0][0x37c] ;  /* 0x0000df00ff017b82 */ /* 0x000fe20000000800 */
[----:B------:R-:W0:Y:S07]  /*0010*/  S2R R0, SR_TID.X ;  /* 0x0000000000007919 */ /* 0x000e2e0000002100 */
[----:B------:R-:W0:Y:S01]  /*0020*/  S2UR UR4, SR_CTAID.X ;  /* 0x00000000000479c3 */ /* 0x000e220000002500 */
[----:B------:R-:W1:Y:S07]  /*0030*/  LDCU.64 UR8, c[0x0][0x388] ;  /* 0x00007100ff0877ac */ /* 0x000e6e0008000a00 */
[----:B------:R-:W0:Y:S02]  /*0040*/  LDC R5, c[0x0][0x360] ;  /* 0x0000d800ff057b82 */ /* 0x000e240000000800 */
[----:B0-----:R-:W-:-:S05]  /*0050*/  IMAD R0, R5, UR4, R0 ;  /* 0x0000000405007c24 */ /* 0x001fca000f8e0200 */
[----:B-1----:R-:W-:Y:S02]  /*0060*/  ISETP.GE.U32.AND P0, PT, R0, UR8, PT ;  /* 0x0000000800007c0c */ /* 0x002fe4000bf06070 */
[----:B------:R-:W-:-:S04]  /*0070*/  SHF.R.S32.HI R2, RZ, 0x1f, R0 ;  /* 0x0000001fff027819 */ /* 0x000fc80000011400 */
[----:B------:R-:W-:-:S13]  /*0080*/  ISETP.GE.AND.EX P0, PT, R2, UR9, PT, P0 ;  /* 0x0000000902007c0c */ /* 0x000fda000bf06300 */
[----:B------:R-:W-:Y:S05]  /*0090*/  @P0 EXIT ;  /* 0x000000000000094d */ /* 0x000fea0003800000 */
[----:B------:R-:W0:Y:S01]  /*00a0*/  LDC R9, c[0x0][0x390] ;  /* 0x0000e400ff097b82 */ /* 0x000e220000000800 */
[----:B------:R-:W1:Y:S01]  /*00b0*/  LDCU UR4, c[0x0][0x370] ;  /* 0x00006e00ff0477ac */ /* 0x000e620008000800 */
[----:B------:R-:W-:Y:S02]  /*00c0*/  IMAD.MOV.U32 R7, RZ, RZ, R2 ;  /* 0x000000ffff077224 */ /* 0x000fe400078e0002 */
[----:B------:R-:W-:Y:S01]  /*00d0*/  IMAD.MOV.U32 R4, RZ, RZ, R0 ;  /* 0x000000ffff047224 */ /* 0x000fe200078e0000 */
[----:B------:R-:W2:Y:S01]  /*00e0*/  LDCU.64 UR6, c[0x0][0x358] ;  /* 0x00006b00ff0677ac */ /* 0x000ea20008000a00 */
[----:B------:R-:W3:Y:S01]  /*00f0*/  LDCU.64 UR10, c[0x0][0x380] ;  /* 0x00007000ff0a77ac */ /* 0x000ee20008000a00 */
[----:B-1----:R-:W-:-:S07]  /*0100*/  IMAD R5, R5, UR4, RZ ;  /* 0x0000000405057c24 */ /* 0x002fce000f8e02ff */
.L_x_180:
[----:B---3--:R-:W-:-:S04]  /*0110*/  LEA R2, P0, R4, UR10, 0x2 ;  /* 0x0000000a04027c11 */ /* 0x008fc8000f8010ff */
[----:B------:R-:W-:Y:S01]  /*0120*/  LEA.HI.X R3, R4, UR11, R7, 0x2, P0 ;  /* 0x0000000b04037c11 */ /* 0x000fe200080f1407 */
[----:B------:R-:W-:-:S04]  /*0130*/  IMAD.IADD R4, R5, 0x1, R0 ;  /* 0x0000000105047824 */ /* 0x000fc800078e0200 */
[----:B0-2---:R1:W-:Y:S01]  /*0140*/  STG.E desc[UR6][R2.64], R9 ;  /* 0x0000000902007986 */ /* 0x0053e2000c101906 */
[----:B------:R-:W-:Y:S01]  /*0150*/  ISETP.GE.U32.AND P0, PT, R4, UR8, PT ;  /* 0x0000000804007c0c */ /* 0x000fe2000bf06070 */
[--C-:B------:R-:W-:Y:S01]  /*0160*/  IMAD.MOV.U32 R0, RZ, RZ, R4.reuse ;  /* 0x000000ffff007224 */ /* 0x100fe200078e0004 */
[----:B------:R-:W-:-:S04]  /*0170*/  SHF.R.S32.HI R7, RZ, 0x1f, R4 ;  /* 0x0000001fff077819 */ /* 0x000fc80000011404 */
[----:B------:R-:W-:-:S13]  /*0180*/  ISETP.GE.AND.EX P0, PT, R7, UR9, PT, P0 ;  /* 0x0000000907007c0c */ /* 0x000fda000bf06300 */
[----:B-1----:R-:W-:Y:S05]  /*0190*/  @!P0 BRA `(.L_x_180) ;  /* 0xfffffffc00dc8947 */ /* 0x002fea000383ffff */
[----:B------:R-:W-:Y:S05]  /*01a0*/  EXIT ;  /* 0x000000000000794d */ /* 0x000fea0003800000 */
.L_x_181:
        /* <DEDUP_REMOVED lines=13> */
.L_x_198:


//--------------------- .text._Z10cuda_hellov     --------------------------
	.section	.text._Z10cuda_hellov,"ax",@progbits
	.align	128
        .global         _Z10cuda_hellov
        .type           _Z10cuda_hellov,@function
        .size           _Z10cuda_hellov,(.L_x_199 - _Z10cuda_hellov)
        .other          _Z10cuda_hellov,@"STO_CUDA_ENTRY STV_DEFAULT"
_Z10cuda_hellov:
.text._Z10cuda_hellov:
[----:B------:R-:W0:Y:S01]  /*0000*/  LDC R1, c[0x0][0x37c] ;  /* 0x0000df00ff017b82 */ /* 0x000e220000000800 */
[----:B------:R-:W-:Y:S01]  /*0010*/  MOV R0, 0x88 ;  /* 0x0000008800007802 */ /* 0x000fe20000000f00 */
[----:B------:R-:W1:Y:S01]  /*0020*/  LDCU.64 UR4, c[0x4][0x60] ;  /* 0x01000c00ff0477ac */ /* 0x000e620008000a00 */
[----:B------:R-:W-:-:S05]  /*0030*/  CS2R R6, SRZ ;  /* 0x0000000000067805 */ /* 0x000fca000001ff00 */
[----:B------:R2:W3:Y:S01]  /*0040*/  LDC.64 R2, c[0x4][R0] ;  /* 0x0100000000027b82 */ /* 0x0004e20000000a00 */
[----:B-1----:R-:W-:Y:S02]  /*0050*/  IMAD.U32 R4, RZ, RZ, UR4 ;  /* 0x00000004ff047e24 */ /* 0x002fe4000f8e00ff */
[----:B--2---:R-:W-:-:S07]  /*0060*/  IMAD.U32 R5, RZ, RZ, UR5 ;  /* 0x00000005ff057e24 */ /* 0x004fce000f8e00ff */
[----:B------:R-:W-:-:S07]  /*0070*/  LEPC R20, `(.L_x_182) ;  /* 0x000000001014794e */ /* 0x000fce0000000000 */
[----:B0--3--:R-:W-:Y:S05]  /*0080*/  CALL.ABS.NOINC R2 ;  /* 0x0000000002007343 */ /* 0x009fea0003c00000 */
.L_x_182:
[----:B------:R-:W-:Y:S05]  /*0090*/  EXIT ;  /* 0x000000000000794d */ /* 0x000fea0003800000 */
.L_x_183:
        /* <DEDUP_REMOVED lines=14> */
.L_x_199:


//--------------------- .text._Z9rand_initjP17curandStateXORWOW --------------------------
	.section	.text._Z9rand_initjP17curandStateXORWOW,"ax",@progbits
	.align	128
        .global         _Z9rand_initjP17curandStateXORWOW
        .type           _Z9rand_initjP17curandStateXORWOW,@function
        .size           _Z9rand_initjP17curandStateXORWOW,(.L_x_200 - _Z9rand_initjP17curandStateXORWOW)
        .other          _Z9rand_initjP17curandStateXORWOW,@"STO_CUDA_ENTRY STV_DEFAULT"
_Z9rand_initjP17curandStateXORWOW:
.text._Z9rand_initjP17curandStateXORWOW:
[----:B------:R-:W-:Y:S01]  /*0000*/  LDC R1, c[0x0][0x37c] ;  /* 0x0000df00ff017b82 */ /* 0x000fe20000000800 */
[----:B------:R-:W0:Y:S07]  /*0010*/  S2R R13, SR_CTAID.X ;  /* 0x00000000000d7919 */ /* 0x000e2e0000002500 */
[----:B------:R-:W1:Y:S01]  /*0020*/  LDC R0, c[0x0][0x380] ;  /* 0x0000e000ff007b82 */ /* 0x000e620000000800 */
[----:B------:R-:W2:Y:S01]  /*0030*/  LDCU.64 UR6, c[0x0][0x358] ;  /* 0x00006b00ff0677ac */ /* 0x000ea20008000a00 */
[----:B------:R-:W-:-:S02]  /*0040*/  IMAD.MOV.U32 R7, RZ, RZ, -0x75bd8fc ;  /* 0xf8a42704ff077424 */ /* 0x000fc400078e00ff */
[----:B------:R-:W-:-:S04]  /*0050*/  IMAD.MOV.U32 R8, RZ, RZ, -0x23270784 ;  /* 0xdcd8f87cff087424 */ /* 0x000fc800078e00ff */
[----:B------:R-:W3:Y:S01]  /*0060*/  LDC.64 R2, c[0x0][0x388] ;  /* 0x0000e200ff027b82 */ /* 0x000ee20000000a00 */
[----:B-1----:R-:W-:-:S05]  /*0070*/  LOP3.LUT R0, R0, 0xaad26b49, RZ, 0x3c, !PT ;  /* 0xaad26b4900007812 */ /* 0x002fca00078e3cff */
[----:B------:R-:W-:Y:S01]  /*0080*/  IMAD R0, R0, 0x4182bed5, RZ ;  /* 0x4182bed500007824 */ /* 0x000fe200078e02ff */
[C---:B0-----:R-:W-:Y:S01]  /*0090*/  ISETP.NE.AND P0, PT, R13.reuse, RZ, PT ;  /* 0x000000ff0d00720c */ /* 0x041fe20003f05270 */
[----:B---3--:R-:W-:-:S03]  /*00a0*/  IMAD.WIDE.U32 R2, R13, 0x30, R2 ;  /* 0x000000300d027825 */ /* 0x008fc600078e0002 */
[C---:B------:R-:W-:Y:S01]  /*00b0*/  LOP3.LUT R6, R0.reuse, 0x159a55e5, RZ, 0x3c, !PT ;  /* 0x159a55e500067812 */ /* 0x040fe200078e3cff */
[C---:B------:R-:W-:Y:S02]  /*00c0*/  VIADD R4, R0.reuse, 0xd9f6dc18 ;  /* 0xd9f6dc1800047836 */ /* 0x040fe40000000000 */
[C---:B------:R-:W-:Y:S02]  /*00d0*/  VIADD R5, R0.reuse, 0x75bcd15 ;  /* 0x075bcd1500057836 */ /* 0x040fe40000000000 */
[----:B--2---:R0:W-:Y:S01]  /*00e0*/  STG.E.64 desc[UR6][R2.64+0x8], R6 ;  /* 0x0000080602007986 */ /* 0x0041e2000c101b06 */
[----:B------:R-:W-:-:S03]  /*00f0*/  VIADD R9, R0, 0x583f19 ;  /* 0x00583f1900097836 */ /* 0x000fc60000000000 */
[----:B------:R0:W-:Y:S04]  /*0100*/  STG.E.64 desc[UR6][R2.64], R4 ;  /* 0x0000000402007986 */ /* 0x0001e8000c101b06 */
[----:B------:R0:W-:Y:S01]  /*0110*/  STG.E.64 desc[UR6][R2.64+0x10], R8 ;  /* 0x0000100802007986 */ /* 0x0001e2000c101b06 */
[----:B------:R-:W-:Y:S05]  /*0120*/  @!P0 BRA `(.L_x_184) ;  /* 0x0000000c00488947 */ /* 0x000fea0003800000 */
[----:B------:R-:W-:Y:S02]  /*0130*/  IMAD.MOV.U32 R0, RZ, RZ, R13 ;  /* 0x000000ffff007224 */ /* 0x000fe400078e000d */
[----:B------:R-:W-:Y:S02]  /*0140*/  IMAD.MOV.U32 R15, RZ, RZ, RZ ;  /* 0x000000ffff0f7224 */ /* 0x000fe400078e00ff */
[----:B------:R-:W-:-:S07]  /*0150*/  IMAD.MOV.U32 R12, RZ, RZ, RZ ;  /* 0x000000ffff0c7224 */ /* 0x000fce00078e00ff */
.L_x_189:
[----:B0-----:R-:W-:-:S04]  /*0160*/  LOP3.LUT R2, R0, 0x3, RZ, 0xc0, !PT ;  /* 0x0000000300027812 */ /* 0x001fc800078ec0ff */
[----:B------:R-:W-:-:S04]  /*0170*/  ISETP.NE.U32.AND P0, PT, R2, RZ, PT ;  /* 0x000000ff0200720c */ /* 0x000fc80003f05070 */
[----:B------:R-:W-:-:S13]  /*0180*/  ISETP.NE.AND.EX P0, PT, RZ, RZ, PT, P0 ;  /* 0x000000ffff00720c */ /* 0x000fda0003f05300 */
[----:B------:R-:W-:Y:S05]  /*0190*/  @!P0 BRA `(.L_x_185) ;  /* 0x0000000c00148947 */ /* 0x000fea0003800000 */
[----:B------:R-:W0:Y:S01]  /*01a0*/  LDC.64 R6, c[0x4][0x18] ;  /* 0x01000600ff067b82 */ /* 0x000e220000000a00 */
[----:B------:R-:W-:Y:S01]  /*01b0*/  UMOV UR4, URZ ;  /* 0x000000ff00047c82 */ /* 0x000fe20008000000 */
[----:B0-----:R-:W-:-:S07]  /*01c0*/  IMAD.WIDE.U32 R6, R12, 0xc80, R6 ;  /* 0x00000c800c067825 */ /* 0x001fce00078e0006 */
.L_x_188:
[----:B0-----:R-:W-:Y:S01]  /*01d0*/  IMAD.MOV.U32 R14, RZ, RZ, RZ ;  /* 0x000000ffff0e7224 */ /* 0x001fe200078e00ff */
[----:B------:R-:W-:Y:S01]  /*01e0*/  CS2R R2, SRZ ;  /* 0x0000000000027805 */ /* 0x000fe2000001ff00 */
[----:B------:R-:W-:Y:S01]  /*01f0*/  IMAD.MOV.U32 R16, RZ, RZ, RZ ;  /* 0x000000ffff107224 */ /* 0x000fe200078e00ff */
[----:B------:R-:W-:-:S07]  /*0200*/  CS2R R4, SRZ ;  /* 0x0000000000047805 */ /* 0x000fce000001ff00 */
.L_x_187:
[----:B------:R-:W0:Y:S02]  /*0210*/  LDC.64 R8, c[0x0][0x388] ;  /* 0x0000e200ff087b82 */ /* 0x000e240000000a00 */
[----:B0-----:R-:W-:-:S04]  /*0220*/  IMAD.WIDE.U32 R10, R13, 0x30, R8 ;  /* 0x000000300d0a7825 */ /* 0x001fc800078e0008 */
[----:B------:R-:W-:-:S05]  /*0230*/  IMAD.WIDE.U32 R10, R16, 0x4, R10 ;  /* 0x00000004100a7825 */ /* 0x000fca00078e000a */
[----:B------:R0:W5:Y:S01]  /*0240*/  LDG.E R17, desc[UR6][R10.64+0x4] ;  /* 0x000004060a117981 */ /* 0x000162000c1e1900 */
[----:B------:R-:W-:-:S07]  /*0250*/  IMAD.MOV.U32 R18, RZ, RZ, RZ ;  /* 0x000000ffff127224 */ /* 0x000fce00078e00ff */
.L_x_186:
[----:B-----5:R-:W-:Y:S01]  /*0260*/  SHF.R.U32.HI R22, RZ, R18, R17 ;  /* 0x00000012ff167219 */ /* 0x020fe20000011611 */
[----:B0-----:R-:W-:-:S03]  /*0270*/  IMAD.SHL.U32 R11, R16, 0x20, RZ ;  /* 0x00000020100b7824 */ /* 0x001fc600078e00ff */
[----:B------:R-:W-:Y:S01]  /*0280*/  LOP3.LUT R19, R22, 0x1, RZ, 0xc0, !PT ;  /* 0x0000000116137812 */ /* 0x000fe200078ec0ff */
[----:B------:R-:W-:-:S03]  /*0290*/  IMAD.IADD R10, R11, 0x1, R18 ;  /* 0x000000010b0a7824 */ /* 0x000fc600078e0212 */
[----:B------:R-:W-:Y:S01]  /*02a0*/  ISETP.NE.U32.AND P0, PT, R19, 0x1, PT ;  /* 0x000000011300780c */ /* 0x000fe20003f05070 */
[----:B------:R-:W-:-:S03]  /*02b0*/  IMAD R11, R10, 0x5, RZ ;  /* 0x000000050a0b7824 */ /* 0x000fc600078e02ff */
[----:B------:R-:W-:Y:S01]  /*02c0*/  R2P PR, R22, 0x7e ;  /* 0x0000007e16007804 */ /* 0x000fe20000000000 */
[----:B------:R-:W-:-:S08]  /*02d0*/  IMAD.WIDE.U32 R10, R11, 0x4, R6 ;  /* 0x000000040b0a7825 */ /* 0x000fd000078e0006 */
[----:B------:R-:W2:Y:S04]  /*02e0*/  @!P0 LDG.E R19, desc[UR6][R10.64] ;  /* 0x000000060a138981 */ /* 0x000ea8000c1e1900 */
[----:B------:R-:W3:Y:S04]  /*02f0*/  @!P0 LDG.E R20, desc[UR6][R10.64+0x10] ;  /* 0x000010060a148981 */ /* 0x000ee8000c1e1900 */
[----:B------:R-:W4:Y:S04]  /*0300*/  @P1 LDG.E R21, desc[UR6][R10.64+0x14] ;  /* 0x000014060a151981 */ /* 0x000f28000c1e1900 */
[----:B------:R-:W4:Y:S04]  /*0310*/  @P2 LDG.E R23, desc[UR6][R10.64+0x28] ;  /* 0x000028060a172981 */ /* 0x000f28000c1e1900 */
[----:B------:R-:W4:Y:S04]  /*0320*/  @P1 LDG.E R24, desc[UR6][R10.64+0x24] ;  /* 0x000024060a181981 */ /* 0x000f28000c1e1900 */
[----:B------:R-:W4:Y:S04]  /*0330*/  @P2 LDG.E R26, desc[UR6][R10.64+0x38] ;  /* 0x000038060a1a2981 */ /* 0x000f28000c1e1900 */
[----:B------:R-:W4:Y:S04]  /*0340*/  @P3 LDG.E R25, desc[UR6][R10.64+0x3c] ;  /* 0x00003c060a193981 */ /* 0x000f28000c1e1900 */
[----:B------:R-:W4:Y:S01]  /*0350*/  @P4 LDG.E R27, desc[UR6][R10.64+0x50] ;  /* 0x000050060a1b4981 */ /* 0x000f22000c1e1900 */
[----:B--2---:R-:W-:-:S03]  /*0360*/  @!P0 LOP3.LUT R14, R14, R19, RZ, 0x3c, !PT ;  /* 0x000000130e0e8212 */ /* 0x004fc600078e3cff */
[----:B------:R-:W2:Y:S01]  /*0370*/  @!P0 LDG.E R19, desc[UR6][R10.64+0x4] ;  /* 0x000004060a138981 */ /* 0x000ea2000c1e1900 */
[----:B---3--:R-:W-:-:S03]  /*0380*/  @!P0 LOP3.LUT R3, R3, R20, RZ, 0x3c, !PT ;  /* 0x0000001403038212 */ /* 0x008fc600078e3cff */
[----:B------:R-:W3:Y:S01]  /*0390*/  @!P0 LDG.E R20, desc[UR6][R10.64+0x8] ;  /* 0x000008060a148981 */ /* 0x000ee2000c1e1900 */
[----:B----4-:R-:W-:-:S03]  /*03a0*/  @P1 LOP3.LUT R14, R14, R21, RZ, 0x3c, !PT ;  /* 0x000000150e0e1212 */ /* 0x010fc600078e3cff */
[----:B------:R-:W4:Y:S01]  /*03b0*/  @!P0 LDG.E R21, desc[UR6][R10.64+0xc] ;  /* 0x00000c060a158981 */ /* 0x000f22000c1e1900 */
[----:B------:R-:W-:-:S03]  /*03c0*/  @P2 LOP3.LUT R14, R14, R23, RZ, 0x3c, !PT ;  /* 0x000000170e0e2212 */ /* 0x000fc600078e3cff */
[----:B------:R-:W4:Y:S01]  /*03d0*/  @P1 LDG.E R23, desc[UR6][R10.64+0x18] ;  /* 0x000018060a171981 */ /* 0x000f22000c1e1900 */
[----:B------:R-:W-:-:S03]  /*03e0*/  @P1 LOP3.LUT R3, R3, R24, RZ, 0x3c, !PT ;  /* 0x0000001803031212 */ /* 0x000fc600078e3cff */
[----:B------:R-:W4:Y:S01]  /*03f0*/  @P2 LDG.E R24, desc[UR6][R10.64+0x30] ;  /* 0x000030060a182981 */ /* 0x000f22000c1e1900 */
[----:B--2---:R-:W-:-:S03]  /*0400*/  @!P0 LOP3.LUT R4, R4, R19, RZ, 0x3c, !PT ;  /* 0x0000001304048212 */ /* 0x004fc600078e3cff */
[----:B------:R-:W2:Y:S01]  /*0410*/  @P1 LDG.E R19, desc[UR6][R10.64+0x20] ;  /* 0x000020060a131981 */ /* 0x000ea2000c1e1900 */
[----:B---3--:R-:W-:-:S03]  /*0420*/  @!P0 LOP3.LUT R5, R5, R20, RZ, 0x3c, !PT ;  /* 0x0000001405058212 */ /* 0x008fc600078e3cff */
[----:B------:R-:W3:Y:S01]  /*0430*/  @P1 LDG.E R20, desc[UR6][R10.64+0x1c] ;  /* 0x00001c060a141981 */ /* 0x000ee2000c1e1900 */
[----:B----4-:R-:W-:-:S03]  /*0440*/  @!P0 LOP3.LUT R2, R2, R21, RZ, 0x3c, !PT ;  /* 0x0000001502028212 */ /* 0x010fc600078e3cff */
[----:B------:R-:W4:Y:S01]  /*0450*/  @P2 LDG.E R21, desc[UR6][R10.64+0x2c] ;  /* 0x00002c060a152981 */ /* 0x000f22000c1e1900 */
[----:B------:R-:W-:-:S03]  /*0460*/  @P1 LOP3.LUT R4, R4, R23, RZ, 0x3c, !PT ;  /* 0x0000001704041212 */ /* 0x000fc600078e3cff */
[----:B------:R-:W4:Y:S01]  /*0470*/  @P2 LDG.E R23, desc[UR6][R10.64+0x34] ;  /* 0x000034060a172981 */ /* 0x000f22000c1e1900 */
[----:B------:R-:W-:-:S03]  /*0480*/  @P2 LOP3.LUT R3, R3, R26, RZ, 0x3c, !PT ;  /* 0x0000001a03032212 */ /* 0x000fc600078e3cff */
[----:B------:R-:W4:Y:S01]  /*0490*/  @P3 LDG.E R26, desc[UR6][R10.64+0x4c] ;  /* 0x00004c060a1a3981 */ /* 0x000f22000c1e1900 */
[----:B------:R-:W-:-:S03]  /*04a0*/  @P3 LOP3.LUT R14, R14, R25, RZ, 0x3c, !PT ;  /* 0x000000190e0e3212 */ /* 0x000fc600078e3cff */
[----:B------:R-:W4:Y:S01]  /*04b0*/  @P5 LDG.E R25, desc[UR6][R10.64+0x64] ;  /* 0x000064060a195981 */ /* 0x000f22000c1e1900 */
[----:B--2---:R-:W-:-:S03]  /*04c0*/  @P1 LOP3.LUT R2, R2, R19, RZ, 0x3c, !PT ;  /* 0x0000001302021212 */ /* 0x004fc600078e3cff */
[----:B------:R-:W2:Y:S01]  /*04d0*/  @P3 LDG.E R19, desc[UR6][R10.64+0x40] ;  /* 0x000040060a133981 */ /* 0x000ea2000c1e1900 */
[----:B---3--:R-:W-:-:S03]  /*04e0*/  @P1 LOP3.LUT R5, R5, R20, RZ, 0x3c, !PT ;  /* 0x0000001405051212 */ /* 0x008fc600078e3cff */
[----:B------:R-:W3:Y:S01]  /*04f0*/  @P3 LDG.E R20, desc[UR6][R10.64+0x44] ;  /* 0x000044060a143981 */ /* 0x000ee2000c1e1900 */
[----:B------:R-:W-:-:S03]  /*0500*/  @P2 LOP3.LUT R5, R5, R24, RZ, 0x3c, !PT ;  /* 0x0000001805052212 */ /* 0x000fc600078e3cff */
[----:B------:R-:W3:Y:S01]  /*0510*/  @P4 LDG.E R24, desc[UR6][R10.64+0x58] ;  /* 0x000058060a184981 */ /* 0x000ee2000c1e1900 */
[----:B----4-:R-:W-:Y:S02]  /*0520*/  @P2 LOP3.LUT R4, R4, R21, RZ, 0x3c, !PT ;  /* 0x0000001504042212 */ /* 0x010fe400078e3cff */
[----:B------:R-:W-:Y:S01]  /*0530*/  @P2 LOP3.LUT R2, R2, R23, RZ, 0x3c, !PT ;  /* 0x0000001702022212 */ /* 0x000fe200078e3cff */
[----:B------:R-:W4:Y:S04]  /*0540*/  @P3 LDG.E R21, desc[UR6][R10.64+0x48] ;  /* 0x000048060a153981 */ /* 0x000f28000c1e1900 */
[----:B------:R-:W4:Y:S01]  /*0550*/  @P4 LDG.E R23, desc[UR6][R10.64+0x54] ;  /* 0x000054060a174981 */ /* 0x000f22000c1e1900 */
[----:B------:R-:W-:Y:S02]  /*0560*/  @P4 LOP3.LUT R14, R14, R27, RZ, 0x3c, !PT ;  /* 0x0000001b0e0e4212 */ /* 0x000fe400078e3cff */
[----:B------:R-:W-:-:S02]  /*0570*/  @P3 LOP3.LUT R3, R3, R26, RZ, 0x3c, !PT ;  /* 0x0000001a03033212 */ /* 0x000fc400078e3cff */
        /* <DEDUP_REMOVED lines=9> */
[----:B----4-:R-:W-:-:S03]  /*0610*/  @P3 LOP3.LUT R2, R2, R21, RZ, 0x3c, !PT ;  /* 0x0000001502023212 */ /* 0x010fc600078e3cff */
[----:B------:R-:W4:Y:S01]  /*0620*/  @P5 LDG.E R21, desc[UR6][R10.64+0x68] ;  /* 0x000068060a155981 */ /* 0x000f22000c1e1900 */
[----:B------:R-:W-:-:S03]  /*0630*/  @P4 LOP3.LUT R4, R4, R23, RZ, 0x3c, !PT ;  /* 0x0000001704044212 */ /* 0x000fc600078e3cff */
[----:B------:R-:W4:Y:S01]  /*0640*/  @P5 LDG.E R23, desc[UR6][R10.64+0x70] ;  /* 0x000070060a175981 */ /* 0x000f22000c1e1900 */
[----:B------:R-:W-:Y:S02]  /*0650*/  LOP3.LUT P0, RZ, R22, 0x80, RZ, 0xc0, !PT ;  /* 0x0000008016ff7812 */ /* 0x000fe4000780c0ff */
[----:B------:R-:W-:Y:S02]  /*0660*/  @P4 LOP3.LUT R3, R3, R26, RZ, 0x3c, !PT ;  /* 0x0000001a03034212 */ /* 0x000fe400078e3cff */
[----:B------:R-:W-:Y:S02]  /*0670*/  @P6 LOP3.LUT R14, R14, R25, RZ, 0x3c, !PT ;  /* 0x000000190e0e6212 */ /* 0x000fe400078e3cff */
[----:B------:R-:W4:Y:S07]  /*0680*/  @P6 LDG.E R25, desc[UR6][R10.64+0x7c] ;  /* 0x00007c060a196981 */ /* 0x000f2e000c1e1900 */
[----:B------:R-:W4:Y:S04]  /*0690*/  @P0 LDG.E R27, desc[UR6][R10.64+0x8c] ;  /* 0x00008c060a1b0981 */ /* 0x000f28000c1e1900 */
[----:B------:R-:W4:Y:S04]  /*06a0*/  @P0 LDG.E R26, desc[UR6][R10.64+0x94] ;  /* 0x000094060a1a0981 */ /* 0x000f28000c1e1900 */
        /* <DEDUP_REMOVED lines=11> */
[----:B------:R-:W-:Y:S02]  /*0760*/  @P6 LOP3.LUT R4, R4, R25, RZ, 0x3c, !PT ;  /* 0x0000001904046212 */ /* 0x000fe400078e3cff */
[----:B------:R-:W-:Y:S02]  /*0770*/  @P0 LOP3.LUT R14, R14, R27, RZ, 0x3c, !PT ;  /* 0x0000001b0e0e0212 */ /* 0x000fe400078e3cff */
[----:B--2---:R-:W-:Y:S02]  /*0780*/  @P6 LOP3.LUT R2, R2, R19, RZ, 0x3c, !PT ;  /* 0x0000001302026212 */ /* 0x004fe400078e3cff */
[----:B---3--:R-:W-:Y:S02]  /*0790*/  @P6 LOP3.LUT R5, R5, R20, RZ, 0x3c, !PT ;  /* 0x0000001405056212 */ /* 0x008fe400078e3cff */
[----:B------:R-:W-:Y:S02]  /*07a0*/  @P6 LOP3.LUT R3, R3, R24, RZ, 0x3c, !PT ;  /* 0x0000001803036212 */ /* 0x000fe400078e3cff */
[----:B------:R-:W-:-:S02]  /*07b0*/  @P0 LOP3.LUT R5, R5, R26, RZ, 0x3c, !PT ;  /* 0x0000001a05050212 */ /* 0x000fc400078e3cff */
[----:B----4-:R-:W-:Y:S02]  /*07c0*/  @P0 LOP3.LUT R4, R4, R21, RZ, 0x3c, !PT ;  /* 0x0000001504040212 */ /* 0x010fe400078e3cff */
[----:B------:R-:W-:Y:S02]  /*07d0*/  @P0 LOP3.LUT R3, R3, R28, RZ, 0x3c, !PT ;  /* 0x0000001c03030212 */ /* 0x000fe400078e3cff */
[----:B------:R-:W-:Y:S02]  /*07e0*/  @P0 LOP3.LUT R2, R2, R23, RZ, 0x3c, !PT ;  /* 0x0000001702020212 */ /* 0x000fe400078e3cff */
[----:B------:R-:W-:-:S13]  /*07f0*/  R2P PR, R22.B1, 0x7f ;  /* 0x0000007f16007804 */ /* 0x000fda0000001000 */
[----:B------:R-:W2:Y:S04]  /*0800*/  @P0 LDG.E R19, desc[UR6][R10.64+0xa0] ;  /* 0x0000a0060a130981 */ /* 0x000ea8000c1e1900 */
[----:B------:R-:W3:Y:S04]  /*0810*/  @P1 LDG.E R23, desc[UR6][R10.64+0xb4] ;  /* 0x0000b4060a171981 */ /* 0x000ee8000c1e1900 */
[----:B------:R-:W4:Y:S04]  /*0820*/  @P0 LDG.E R21, desc[UR6][R10.64+0xa4] ;  /* 0x0000a4060a150981 */ /* 0x000f28000c1e1900 */
[----:B------:R-:W4:Y:S04]  /*0830*/  @P2 LDG.E R25, desc[UR6][R10.64+0xc8] ;  /* 0x0000c8060a192981 */ /* 0x000f28000c1e1900 */
[----:B------:R-:W4:Y:S04]  /*0840*/  @P3 LDG.E R27, desc[UR6][R10.64+0xdc] ;  /* 0x0000dc060a1b3981 */ /* 0x000f28000c1e1900 */
[----:B------:R-:W4:Y:S04]  /*0850*/  @P0 LDG.E R20, desc[UR6][R10.64+0xa8] ;  /* 0x0000a8060a140981 */ /* 0x000f28000c1e1900 */
[----:B------:R-:W4:Y:S04]  /*0860*/  @P0 LDG.E R24, desc[UR6][R10.64+0xb0] ;  /* 0x0000b0060a180981 */ /* 0x000f28000c1e1900 */
[----:B------:R-:W4:Y:S04]  /*0870*/  @P4 LDG.E R29, desc[UR6][R10.64+0xf0] ;  /* 0x0000f0060a1d4981 */ /* 0x000f28000c1e1900 */
[----:B------:R-:W4:Y:S01]  /*0880*/  @P1 LDG.E R26, desc[UR6][R10.64+0xc4] ;  /* 0x0000c4060a1a1981 */ /* 0x000f22000c1e1900 */
[----:B--2---:R-:W-:-:S03]  /*0890*/  @P0 LOP3.LUT R14, R14, R19, RZ, 0x3c, !PT ;  /* 0x000000130e0e0212 */ /* 0x004fc600078e3cff */
[----:B------:R-:W2:Y:S01]  /*08a0*/  @P0 LDG.E R19, desc[UR6][R10.64+0xac] ;  /* 0x0000ac060a130981 */ /* 0x000ea2000c1e1900 */
[----:B---3--:R-:W-:-:S03]  /*08b0*/  @P1 LOP3.LUT R14, R14, R23, RZ, 0x3c, !PT ;  /* 0x000000170e0e1212 */ /* 0x008fc600078e3cff */
[----:B------:R-:W3:Y:S01]  /*08c0*/  @P1 LDG.E R23, desc[UR6][R10.64+0xc0] ;  /* 0x0000c0060a171981 */ /* 0x000ee2000c1e1900 */
[----:B----4-:R-:W-:-:S03]  /*08d0*/  @P0 LOP3.LUT R4, R4, R21, RZ, 0x3c, !PT ;  /* 0x0000001504040212 */ /* 0x010fc600078e3cff */
[----:B------:R-:W4:Y:S01]  /*08e0*/  @P1 LDG.E R21, desc[UR6][R10.64+0xb8] ;  /* 0x0000b8060a151981 */ /* 0x000f22000c1e1900 */
[----:B------:R-:W-:-:S03]  /*08f0*/  @P2 LOP3.LUT R14, R14, R25, RZ, 0x3c, !PT ;  /* 0x000000190e0e2212 */ /* 0x000fc600078e3cff */
[----:B------:R-:W4:Y:S01]  /*0900*/  @P5 LDG.E R25, desc[UR6][R10.64+0x104] ;  /* 0x000104060a195981 */ /* 0x000f22000c1e1900 */
[----:B------:R-:W-:-:S03]  /*0910*/  @P3 LOP3.LUT R14, R14, R27, RZ, 0x3c, !PT ;  /* 0x0000001b0e0e3212 */ /* 0x000fc600078e3cff */
[----:B------:R-:W4:Y:S01]  /*0920*/  @P6 LDG.E R27, desc[UR6][R10.64+0x118] ;  /* 0x000118060a1b6981 */ /* 0x000f22000c1e1900 */
[----:B------:R-:W-:-:S03]  /*0930*/  @P0 LOP3.LUT R5, R5, R20, RZ, 0x3c, !PT ;  /* 0x0000001405050212 */ /* 0x000fc600078e3cff */
[----:B------:R-:W4:Y:S01]  /*0940*/  @P1 LDG.E R20, desc[UR6][R10.64+0xbc] ;  /* 0x0000bc060a141981 */ /* 0x000f22000c1e1900 */
[----:B------:R-:W-:-:S03]  /*0950*/  @P0 LOP3.LUT R3, R3, R24, RZ, 0x3c, !PT ;  /* 0x0000001803030212 */ /* 0x000fc600078e3cff */
[----:B------:R-:W4:Y:S01]  /*0960*/  @P2 LDG.E R24, desc[UR6][R10.64+0xd8] ;  /* 0x0000d8060a182981 */ /* 0x000f22000c1e1900 */
[----:B------:R-:W-:Y:S02]  /*0970*/  @P4 LOP3.LUT R14, R14, R29, RZ, 0x3c, !PT ;  /* 0x0000001d0e0e4212 */ /* 0x000fe400078e3cff */
[----:B------:R-:W-:Y:S02]  /*0980*/  @P1 LOP3.LUT R3, R3, R26, RZ, 0x3c, !PT ;  /* 0x0000001a03031212 */ /* 0x000fe400078e3cff */
[----:B------:R-:W4:Y:S01]  /*0990*/  @P3 LDG.E R26, desc[UR6][R10.64+0xe4] ;  /* 0x0000e4060a1a3981 */ /* 0x000f22000c1e1900 */
[----:B--2---:R-:W-:Y:S02]  /*09a0*/  @P0 LOP3.LUT R2, R2, R19, RZ, 0x3c, !PT ;  /* 0x0000001302020212 */ /* 0x004fe400078e3cff */
[----:B------:R-:W-:Y:S01]  /*09b0*/  LOP3.LUT P0, RZ, R22, 0x8000, RZ, 0xc0, !PT ;  /* 0x0000800016ff7812 */ /* 0x000fe2000780c0ff */
[----:B------:R-:W2:Y:S01]  /*09c0*/  @P2 LDG.E R19, desc[UR6][R10.64+0xcc] ;  /* 0x0000cc060a132981 */ /* 0x000ea2000c1e1900 */
[----:B---3--:R-:W-:-:S03]  /*09d0*/  @P1 LOP3.LUT R2, R2, R23, RZ, 0x3c, !PT ;  /* 0x0000001702021212 */ /* 0x008fc600078e3cff */
[----:B------:R-:W3:Y:S01]  /*09e0*/  @P2 LDG.E R22, desc[UR6][R10.64+0xd0] ;  /* 0x0000d0060a162981 */ /* 0x000ee2000c1e1900 */
[----:B----4-:R-:W-:-:S03]  /*09f0*/  @P1 LOP3.LUT R4, R4, R21, RZ, 0x3c, !PT ;  /* 0x0000001504041212 */ /* 0x010fc600078e3cff */
[----:B------:R-:W4:Y:S01]  /*0a00*/  @P2 LDG.E R21, desc[UR6][R10.64+0xd4] ;  /* 0x0000d4060a152981 */ /* 0x000f22000c1e1900 */
[----:B------:R-:W-:-:S03]  /*0a10*/  @P5 LOP3.LUT R14, R14, R25, RZ, 0x3c, !PT ;  /* 0x000000190e0e5212 */ /* 0x000fc600078e3cff */
[----:B------:R-:W4:Y:S04]  /*0a20*/  @P3 LDG.E R23, desc[UR6][R10.64+0xe0] ;  /* 0x0000e0060a173981 */ /* 0x000f28000c1e1900 */
[----:B------:R-:W4:Y:S01]  /*0a30*/  @P3 LDG.E R25, desc[UR6][R10.64+0xe8] ;  /* 0x0000e8060a193981 */ /* 0x000f22000c1e1900 */
[----:B------:R-:W-:-:S03]  /*0a40*/  @P1 LOP3.LUT R5, R5, R20, RZ, 0x3c, !PT ;  /* 0x0000001405051212 */ /* 0x000fc600078e3cff */
[----:B------:R-:W4:Y:S01]  /*0a50*/  @P3 LDG.E R20, desc[UR6][R10.64+0xec] ;  /* 0x0000ec060a143981 */ /* 0x000f22000c1e1900 */
[----:B------:R-:W-:-:S03]  /*0a60*/  @P2 LOP3.LUT R3, R3, R24, RZ, 0x3c, !PT ;  /* 0x0000001803032212 */ /* 0x000fc600078e3cff */
        /* <DEDUP_REMOVED lines=8> */
[----:B------:R-:W-:Y:S02]  /*0af0*/  @P3 LOP3.LUT R5, R5, R26, RZ, 0x3c, !PT ;  /* 0x0000001a05053212 */ /* 0x000fe400078e3cff */
[----:B------:R-:W-:Y:S01]  /*0b00*/  @P3 LOP3.LUT R4, R4, R23, RZ, 0x3c, !PT ;  /* 0x0000001704043212 */ /* 0x000fe200078e3cff */
[----:B------:R-:W4:Y:S01]  /*0b10*/  @P5 LDG.E R26, desc[UR6][R10.64+0x10c] ;  /* 0x00010c060a1a5981 */ /* 0x000f22000c1e1900 */
[----:B------:R-:W-:-:S03]  /*0b20*/  @P3 LOP3.LUT R2, R2, R25, RZ, 0x3c, !PT ;  /* 0x0000001902023212 */ /* 0x000fc600078e3cff */
[----:B------:R-:W4:Y:S04]  /*0b30*/  @P5 LDG.E R23, desc[UR6][R10.64+0x108] ;  /* 0x000108060a175981 */ /* 0x000f28000c1e1900 */
        /* <DEDUP_REMOVED lines=19> */
[----:B------:R-:W-:-:S05]  /*0c70*/  VIADD R18, R18, 0x10 ;  /* 0x0000001012127836 */ /* 0x000fca0000000000 */
[----:B------:R-:W-:Y:S02]  /*0c80*/  ISETP.NE.AND P1, PT, R18, 0x20, PT ;  /* 0x000000201200780c */ /* 0x000fe40003f25270 */
[----:B------:R-:W-:-:S04]  /*0c90*/  @P5 LOP3.LUT R3, R3, R20, RZ, 0x3c, !PT ;  /* 0x0000001403035212 */ /* 0x000fc800078e3cff */
[----:B------:R-:W-:Y:S02]  /*0ca0*/  @P6 LOP3.LUT R3, R3, R24, RZ, 0x3c, !PT ;  /* 0x0000001803036212 */ /* 0x000fe400078e3cff */
[----:B------:R-:W-:Y:S02]  /*0cb0*/  @P0 LOP3.LUT R14, R14, R27, RZ, 0x3c, !PT ;  /* 0x0000001b0e0e0212 */ /* 0x000fe400078e3cff */
[----:B------:R-:W-:Y:S02]  /*0cc0*/  @P0 LOP3.LUT R3, R3, R28, RZ, 0x3c, !PT ;  /* 0x0000001c03030212 */ /* 0x000fe400078e3cff */
[----:B--2---:R-:W-:Y:S02]  /*0cd0*/  @P6 LOP3.LUT R4, R4, R19, RZ, 0x3c, !PT ;  /* 0x0000001304046212 */ /* 0x004fe400078e3cff */
[----:B---3--:R-:W-:Y:S02]  /*0ce0*/  @P6 LOP3.LUT R5, R5, R22, RZ, 0x3c, !PT ;  /* 0x0000001605056212 */ /* 0x008fe400078e3cff */
[----:B----4-:R-:W-:-:S02]  /*0cf0*/  @P6 LOP3.LUT R2, R2, R21, RZ, 0x3c, !PT ;  /* 0x0000001502026212 */ /* 0x010fc400078e3cff */
[----:B------:R-:W-:Y:S02]  /*0d00*/  @P0 LOP3.LUT R5, R5, R26, RZ, 0x3c, !PT ;  /* 0x0000001a05050212 */ /* 0x000fe400078e3cff */
[----:B------:R-:W-:Y:S02]  /*0d10*/  @P0 LOP3.LUT R4, R4, R23, RZ, 0x3c, !PT ;  /* 0x0000001704040212 */ /* 0x000fe400078e3cff */
[----:B------:R-:W-:Y:S01]  /*0d20*/  @P0 LOP3.LUT R2, R2, R25, RZ, 0x3c, !PT ;  /* 0x0000001902020212 */ /* 0x000fe200078e3cff */
[----:B------:R-:W-:Y:S06]  /*0d30*/  @P1 BRA `(.L_x_186) ;  /* 0xfffffff400481947 */ /* 0x000fec000383ffff */
[----:B------:R-:W-:-:S05]  /*0d40*/  VIADD R16, R16, 0x1 ;  /* 0x0000000110107836 */ /* 0x000fca0000000000 */
[----:B------:R-:W-:-:S13]  /*0d50*/  ISETP.NE.AND P0, PT, R16, 0x5, PT ;  /* 0x000000051000780c */ /* 0x000fda0003f05270 */
[----:B------:R-:W-:Y:S05]  /*0d60*/  @P0 BRA `(.L_x_187) ;  /* 0xfffffff400280947 */ /* 0x000fea000383ffff */
[----:B------:R-:W-:Y:S01]  /*0d70*/  UIADD3 UR4, UPT, UPT, UR4, 0x1, URZ ;  /* 0x0000000104047890 */ /* 0x000fe2000fffe0ff */
[----:B------:R-:W-:Y:S01]  /*0d80*/  LOP3.LUT R10, R0, 0x3, RZ, 0xc0, !PT ;  /* 0x00000003000a7812 */ /* 0x000fe200078ec0ff */
[----:B------:R-:W-:-:S04]  /*0d90*/  IMAD.WIDE.U32 R8, R13, 0x30, R8 ;  /* 0x000000300d087825 */ /* 0x000fc800078e0008 */
[----:B------:R-:W-:Y:S01]  /*0da0*/  ISETP.LE.U32.AND P0, PT, R10, UR4, PT ;  /* 0x000000040a007c0c */ /* 0x000fe2000bf03070 */
[----:B------:R0:W-:Y:S04]  /*0db0*/  STG.E.64 desc[UR6][R8.64+0x8], R4 ;  /* 0x0000080408007986 */ /* 0x0001e8000c101b06 */
[----:B------:R0:W-:Y:S04]  /*0dc0*/  STG.E.64 desc[UR6][R8.64+0x10], R2 ;  /* 0x0000100208007986 */ /* 0x0001e8000c101b06 */
[----:B------:R0:W-:Y:S04]  /*0dd0*/  STG.E desc[UR6][R8.64+0x4], R14 ;  /* 0x0000040e08007986 */ /* 0x0001e8000c101906 */
[----:B------:R-:W-:Y:S05]  /*0de0*/  @!P0 BRA `(.L_x_188) ;  /* 0xfffffff000f88947 */ /* 0x000fea000383ffff */
.L_x_185:
[----:B------:R-:W-:Y:S01]  /*0df0*/  ISETP.GT.U32.AND P0, PT, R0, 0x3, PT ;  /* 0x000000030000780c */ /* 0x000fe20003f04070 */
[----:B------:R-:W-:Y:S01]  /*0e00*/  VIADD R12, R12, 0x1 ;  /* 0x000000010c0c7836 */ /* 0x000fe20000000000 */
[--C-:B------:R-:W-:Y:S02]  /*0e10*/  SHF.R.U64 R0, R0, 0x2, R15.reuse ;  /* 0x0000000200007819 */ /* 0x100fe4000000120f */
[----:B------:R-:W-:Y:S02]  /*0e20*/  ISETP.GT.U32.AND.EX P0, PT, R15, RZ, PT, P0 ;  /* 0x000000ff0f00720c */ /* 0x000fe40003f04100 */
[----:B------:R-:W-:-:S11]  /*0e30*/  SHF.R.U32.HI R15, RZ, 0x2, R15 ;  /* 0x00000002ff0f7819 */ /* 0x000fd6000001160f */
[----:B------:R-:W-:Y:S05]  /*0e40*/  @P0 BRA `(.L_x_189) ;  /* 0xfffffff000c40947 */ /* 0x000fea000383ffff */
.L_x_184:
[----:B0-----:R-:W0:Y:S02]  /*0e50*/  LDC.64 R2, c[0x0][0x388] ;  /* 0x0000e200ff027b82 */ /* 0x001e240000000a00 */
[----:B0-----:R-:W-:-:S05]  /*0e60*/  IMAD.WIDE.U32 R2, R13, 0x30, R2 ;  /* 0x000000300d027825 */ /* 0x001fca00078e0002 */
[----:B------:R-:W-:Y:S04]  /*0e70*/  STG.E.64 desc[UR6][R2.64+0x18], RZ ;  /* 0x000018ff02007986 */ /* 0x000fe8000c101b06 */
[----:B------:R-:W-:Y:S04]  /*0e80*/  STG.E desc[UR6][R2.64+0x20], RZ ;  /* 0x000020ff02007986 */ /* 0x000fe8000c101906 */
[----:B------:R-:W-:Y:S01]  /*0e90*/  STG.E.64 desc[UR6][R2.64+0x28], RZ ;  /* 0x000028ff02007986 */ /* 0x000fe2000c101b06 */
[----:B------:R-:W-:Y:S05]  /*0ea0*/  EXIT ;  /* 0x000000000000794d */ /* 0x000fea0003800000 */
.L_x_190:
        /* <DEDUP_REMOVED lines=13> */
.L_x_200:


//--------------------- .nv.global.init           --------------------------
	.section	.nv.global.init,"aw",@progbits
	.align	4
.nv.global.init:
	.type		mrg32k3aM1SubSeq,@object
	.size		mrg32k3aM1SubSeq,(mrg32k3aM2SubSeq - mrg32k3aM1SubSeq)
mrg32k3aM1SubSeq:
        /*0000*/ 	.byte	0x0b, 0xcc, 0xee, 0x04, 0x73, 0x29, 0x8b, 0x6f, 0xf6, 0x53, 0x03, 0xf6, 0x23, 0xf6, 0xea, 0xda
        /* <DEDUP_REMOVED lines=125> */
	.type		mrg32k3aM2SubSeq,@object
	.size		mrg32k3aM2SubSeq,(mrg32k3aM1 - mrg32k3aM2SubSeq)
mrg32k3aM2SubSeq:
        /* <DEDUP_REMOVED lines=126> */
	.type		mrg32k3aM1,@object
	.size		mrg32k3aM1,(mrg32k3aM1Seq - mrg32k3aM1)
mrg32k3aM1:
        /* <DEDUP_REMOVED lines=144> */
	.type		mrg32k3aM1Seq,@object
	.size		mrg32k3aM1Seq,(mrg32k3aM2 - mrg32k3aM1Seq)
mrg32k3aM1Seq:
        /* <DEDUP_REMOVED lines=144> */
	.type		mrg32k3aM2,@object
	.size		mrg32k3aM2,(mrg32k3aM2Seq - mrg32k3aM2)
mrg32k3aM2:
        /* <DEDUP_REMOVED lines=144> */
	.type		mrg32k3aM2Seq,@object
	.size		mrg32k3aM2Seq,(precalc_xorwow_matrix - mrg32k3aM2Seq)
mrg32k3aM2Seq:
        /* <DEDUP_REMOVED lines=144> */
	.type		precalc_xorwow_matrix,@object
	.size		precalc_xorwow_matrix,(precalc_xorwow_offset_matrix - precalc_xorwow_matrix)
precalc_xorwow_matrix:
        /* <DEDUP_REMOVED lines=6400> */
	.type		precalc_xorwow_offset_matrix,@object
	.size		precalc_xorwow_offset_matrix,($str$1 - precalc_xorwow_offset_matrix)
precalc_xorwow_offset_matrix:
        /* <DEDUP_REMOVED lines=6400> */
	.type		$str$1,@object
	.size		$str$1,($str$2 - $str$1)
$str$1:
        /*353c0*/ 	.byte	0x0a, 0x00
	.type		$str$2,@object
	.size		$str$2,($str - $str$2)
$str$2:
        /*353c2*/ 	.byte	0x25, 0x2e, 0x32, 0x66, 0x20, 0x00
	.type		$str,@object
	.size		$str,($str$3 - $str)
$str:
        /*353c8*/ 	.byte	0x48, 0x65, 0x6c, 0x6c, 0x6f, 0x20, 0x57, 0x6f, 0x72, 0x6c, 0x64, 0x20, 0x66, 0x72, 0x6f, 0x6d
        /*353d8*/ 	.byte	0x20, 0x47, 0x50, 0x55, 0x21, 0x0a, 0x00
	.type		$str$3,@object
	.size		$str$3,($str$4 - $str$3)
$str$3:
        /*353df*/ 	.byte	0x74, 0x61, 0x72, 0x67, 0x65, 0x74, 0x20, 0x3e, 0x3d, 0x20, 0x30, 0x20, 0x26, 0x26, 0x20, 0x74
        /*353ef*/ 	.byte	0x61, 0x72, 0x67, 0x65, 0x74, 0x20, 0x3c, 0x20, 0x4e, 0x00
	.type		$str$4,@object
	.size		$str$4,(__unnamed_1 - $str$4)
$str$4:
        /*353f9*/ 	.byte	0x2f, 0x74, 0x6d, 0x70, 0x2f, 0x73, 0x61, 0x73, 0x73, 0x5f, 0x63, 0x75, 0x5f, 0x5f, 0x77, 0x68
        /*35409*/ 	.byte	0x35, 0x77, 0x65, 0x38, 0x30, 0x2f, 0x6b, 0x2e, 0x63, 0x75, 0x00
	.type		__unnamed_1,@object
	.size		__unnamed_1,(.L_9 - __unnamed_1)
__unnamed_1:
        /*35414*/ 	.byte	0x76, 0x6f, 0x69, 0x64, 0x20, 0x61, 0x6e, 0x74, 0x28, 0x63, 0x75, 0x72, 0x61, 0x6e, 0x64, 0x53
        /*35424*/ 	.byte	0x74, 0x61, 0x74, 0x65, 0x58, 0x4f, 0x52, 0x57, 0x4f, 0x57, 0x20, 0x2a, 0x2c, 0x20, 0x66, 0x6c
        /*35434*/ 	.byte	0x6f, 0x61, 0x74, 0x20, 0x2a, 0x2c, 0x20, 0x69, 0x6e, 0x74, 0x20, 0x2a, 0x2c, 0x20, 0x69, 0x6e
        /*35444*/ 	.byte	0x74, 0x2c, 0x20, 0x69, 0x6e, 0x74, 0x2c, 0x20, 0x69, 0x6e, 0x74, 0x2c, 0x20, 0x69, 0x6e, 0x74
        /*35454*/ 	.byte	0x2c, 0x20, 0x69, 0x6e, 0x74, 0x20, 0x2a, 0x2c, 0x20, 0x69, 0x6e, 0x74, 0x20, 0x2a, 0x2c, 0x20
        /*35464*/ 	.byte	0x69, 0x6e, 0x74, 0x20, 0x2a, 0x2c, 0x20, 0x69, 0x6e, 0x74, 0x2c, 0x20, 0x69, 0x6e, 0x74, 0x29
        /*35474*/ 	.byte	0x00
.L_9:


//--------------------- .nv.shared.reserved.0     --------------------------
	.section	.nv.shared.reserved.0,"aw",@nobits
	.weak		__nv_reservedSMEM_offset_0_alias
	.size		__nv_reservedSMEM_offset_0_alias, 0, 64
	.other		__nv_reservedSMEM_offset_0_alias,@"STO_CUDA_RESERVED_SHARED STV_DEFAULT"
__nv_reservedSMEM_offset_0_alias:
	.zero		0
	.zero		64


//--------------------- .nv.constant0._Z3antP17curandStateXORWOWPfPiiiiiS2_S2_S2_ii --------------------------
	.section	.nv.constant0._Z3antP17curandStateXORWOWPfPiiiiiS2_S2_S2_ii,"a",@progbits
	.sectionflags	@""
	.align	4
.nv.constant0._Z3antP17curandStateXORWOWPfPiiiiiS2_S2_S2_ii:
	.zero		968


//--------------------- .nv.constant0._Z12update_trailPfiiiPiS0_ --------------------------
	.section	.nv.constant0._Z12update_trailPfiiiPiS0_,"a",@progbits
	.sectionflags	@""
	.align	4
.nv.constant0._Z12update_trailPfiiiPiS0_:
	.zero		936


//--------------------- .nv.constant0._Z8printmatPfi --------------------------
	.section	.nv.constant0._Z8printmatPfi,"a",@progbits
	.sectionflags	@""
	.align	4
.nv.constant0._Z8printmatPfi:
	.zero		908


//--------------------- .nv.constant0._Z9evaporatePffi --------------------------
	.section	.nv.constant0._Z9evaporatePffi,"a",@progbits
	.sectionflags	@""
	.align	4
.nv.constant0._Z9evaporatePffi:
	.zero		912


//--------------------- .nv.constant0._Z9reset_intPiii --------------------------
	.section	.nv.constant0._Z9reset_intPiii,"a",@progbits
	.sectionflags	@""
	.align	4
.nv.constant0._Z9reset_intPiii:
	.zero		912


//--------------------- .nv.constant0._Z11reset_floatPflf --------------------------
	.section	.nv.constant0._Z11reset_floatPflf,"a",@progbits
	.sectionflags	@""
	.align	4
.nv.constant0._Z11reset_floatPflf:
	.zero		916


//--------------------- .nv.constant0._Z10cuda_hellov --------------------------
	.section	.nv.constant0._Z10cuda_hellov,"a",@progbits
	.sectionflags	@""
	.align	4
.nv.constant0._Z10cuda_hellov:
	.zero		896


//--------------------- .nv.constant0._Z9rand_initjP17curandStateXORWOW --------------------------
	.section	.nv.constant0._Z9rand_initjP17curandStateXORWOW,"a",@progbits
	.sectionflags	@""
	.align	4
.nv.constant0._Z9rand_initjP17curandStateXORWOW:
	.zero		912


//--------------------- SYMBOLS --------------------------

	.type		.nv.reservedSmem.offset0,@object
	.size		.nv.reservedSmem.offset0,0x4
	.type		free,@function
	.type		malloc,@function
	.type		__assertfail,@function
	.type		vprintf,@function
